// auto-generated by cutlass_sweep.gemm — config: {"arch": "sm_100", "cluster_m": 2, "cluster_n": 1, "dtype": "tf32", "dtype_b": "tf32", "layout": "nt", "stages": 0, "tile_k": 32, "tile_m": 256, "tile_n": 128}
#include "cutlass/cutlass.h"
#include "cutlass/gemm/collective/collective_builder.hpp"
#include "cutlass/gemm/device/gemm_universal_adapter.h"
#include "cutlass/gemm/kernel/gemm_universal.hpp"
#include "cutlass/epilogue/collective/collective_builder.hpp"

using ElemA = cutlass::tfloat32_t;
using ElemB = cutlass::tfloat32_t;
using ElemCD = cutlass::tfloat32_t;
using Acc  = float;
using TileShape    = cute::Shape<cute::_256, cute::_128, cute::_32>;
using ClusterShape = cute::Shape<cute::_2, cute::_1, cute::_1>;

using CollectiveEpilogue = typename cutlass::epilogue::collective::CollectiveBuilder<
    cutlass::arch::Sm100, cutlass::arch::OpClassTensorOp,
    TileShape, ClusterShape,
    cutlass::epilogue::collective::EpilogueTileAuto,
    Acc, Acc,
    ElemCD, cutlass::layout::RowMajor, 128 / cutlass::sizeof_bits<ElemCD>::value,
    ElemCD, cutlass::layout::RowMajor, 128 / cutlass::sizeof_bits<ElemCD>::value,
    cutlass::epilogue::collective::EpilogueScheduleAuto
  >::CollectiveOp;

using CollectiveMainloop = typename cutlass::gemm::collective::CollectiveBuilder<
    cutlass::arch::Sm100, cutlass::arch::OpClassTensorOp,
    ElemA, cutlass::layout::RowMajor, 128 / cutlass::sizeof_bits<ElemA>::value,
    ElemB, cutlass::layout::ColumnMajor, 128 / cutlass::sizeof_bits<ElemB>::value,
    Acc,
    TileShape, ClusterShape,
    cutlass::gemm::collective::StageCountAutoCarveout<static_cast<int>(sizeof(typename CollectiveEpilogue::SharedStorage))>,
    cutlass::gemm::collective::KernelScheduleAuto
  >::CollectiveOp;

using GemmKernel = cutlass::gemm::kernel::GemmUniversal<
    cute::Shape<int,int,int,int>,
    CollectiveMainloop,
    CollectiveEpilogue
>;
using Gemm = cutlass::gemm::device::GemmUniversalAdapter<GemmKernel>;

// Force the device kernel symbol into the cubin without needing a host main.
auto* _anchor = &cutlass::device_kernel<GemmKernel>;


// ===== COMPILED SASS (sm_100a) =====

	.target	sm_100a

	.elftype	@"ET_EXEC"


//--------------------- .note.nv.tkinfo           --------------------------
	.section	.note.nv.tkinfo,"",@"SHT_NOTE"
	.sectionflags	@"SHF_NOTE_NV_TKINFO"
	.tkinfo
        /*0018*/ 	.word	0x00000002
        /*0030*/ 	.string	""
        /*0030*/ 	.string	"ptxas"
        /*0030*/ 	.string	"Cuda compilation tools, release 13.0, V13.0.88"
        /*0030*/ 	.string	"Build cuda_13.0.r13.0/compiler.36424714_0"
        /*0030*/ 	.string	"-arch sm_100a -m 64 "



//--------------------- .note.nv.cuinfo           --------------------------
	.section	.note.nv.cuinfo,"",@"SHT_NOTE"
	.sectionflags	@"SHF_NOTE_NV_CUINFO"
        /*0018*/ 	.short	0x0002
        /*001a*/ 	.short	0x0064
        /*001c*/ 	.short	0x0082
	.zero		2


//--------------------- .nv.info                  --------------------------
	.section	.nv.info,"",@"SHT_CUDA_INFO"
	.align	4


	//----- nvinfo : EIATTR_REGCOUNT
	.align		4
        /*0000*/ 	.byte	0x04, 0x2f
        /*0002*/ 	.short	(.L_19 - .L_18)
	.align		4
.L_18:
        /*0004*/ 	.word	index@(_ZN7cutlass13device_kernelINS_4gemm6kernel13GemmUniversalIN4cute5tupleIJiiiiEEENS1_10collective13CollectiveMmaINS1_35MainloopSm100TmaUmmaWarpSpecializedILi8ELi2ELi4ENS5_IJNS4_1CILi2EEENSA_ILi1EEESC_EEEEENS5_IJNSA_ILi256EEENSA_ILi128EEENSA_ILi32EEEEEENS_10tfloat32_tENS5_IJlSC_lEEESJ_SK_NS4_8TiledMMAINS4_8MMA_AtomIJNS4_23SM100_MMA_TF32_2x1SM_SSISJ_SJ_fLi256ELi128ELNS4_4UMMA5MajorE0ELSP_0ELNSO_7ScaleInE0ELSQ_0EEEEEENS4_6LayoutINS5_IJSC_SC_SC_EEENS5_IJNSA_ILi0EEESV_SV_EEEEENS5_IJNS4_10UnderscoreESY_SY_EEEEENS4_18SM100_TMA_2SM_LOADENS4_14ComposedLayoutINS4_7SwizzleILi3ELi4ELi3EEENS4_18smem_ptr_flag_bitsILi32EEENST_INS5_IJNSA_ILi8EEESH_EEENS5_IJSH_SC_EEEEEEEvNS4_8identityES11_S1B_vS1C_EENS_8epilogue10collective18CollectiveEpilogueINS1E_23Sm100TmaWarpSpecializedILi4ELi2ELi16ELb1ELb0EEEJNS5_IJSG_SG_SH_EEENS5_IJNST_ISG_SC_EENST_INSA_ILi16EEESC_EEEEESJ_SK_SJ_SK_NS1E_6fusion15FusionCallbacksIS1I_NS1O_17LinearCombinationISJ_fSJ_fLNS_15FloatRoundStyleE2EEES1J_S1N_JEEENS4_5SM1004TMEM4LOAD26SM100_TMEM_LOAD_32dp32b16xENS4_13SM90_TMA_LOADENS12_INS13_ILi2ELi4ELi3EEES16_NST_INS5_IJS17_S1L_EEENS5_IJS1L_SC_EEEEEEENS4_39AutoVectorizingCopyWithAssumedAlignmentILi128EEENS4_14SM90_TMA_STOREES23_S25_S25_EEEvvEEEEvNT_6ParamsE)
        /*0008*/ 	.word	0x00000060


	//----- nvinfo : EIATTR_FRAME_SIZE
	.align		4
.L_19:
        /*000c*/ 	.byte	0x04, 0x11
        /*000e*/ 	.short	(.L_21 - .L_20)
	.align		4
.L_20:
        /*0010*/ 	.word	index@($__internal_2_$__cuda_sm10x_tcgen05_guardrail_trap_unallocated_columns_being_dealloced)
        /*0014*/ 	.word	0x00000000


	//----- nvinfo : EIATTR_FRAME_SIZE
	.align		4
.L_21:
        /*0018*/ 	.byte	0x04, 0x11
        /*001a*/ 	.short	(.L_23 - .L_22)
	.align		4
.L_22:
        /*001c*/ 	.word	index@($__internal_1_$__cuda_sm10x_tcgen05_guardrail_trap_phase_invalid_during_alloc)
        /*0020*/ 	.word	0x00000000


	//----- nvinfo : EIATTR_FRAME_SIZE
	.align		4
.L_23:
        /*0024*/ 	.byte	0x04, 0x11
        /*0026*/ 	.short	(.L_25 - .L_24)
	.align		4
.L_24:
        /*0028*/ 	.word	index@($__internal_0_$__cuda_sm10x_tcgen05_guardrail_trap_col_being_dealloced_not_returned_by_alloc)
        /*002c*/ 	.word	0x00000000


	//----- nvinfo : EIATTR_FRAME_SIZE
	.align		4
.L_25:
        /*0030*/ 	.byte	0x04, 0x11
        /*0032*/ 	.short	(.L_27 - .L_26)
	.align		4
.L_26:
        /*0034*/ 	.word	index@(_ZN7cutlass13device_kernelINS_4gemm6kernel13GemmUniversalIN4cute5tupleIJiiiiEEENS1_10collective13CollectiveMmaINS1_35MainloopSm100TmaUmmaWarpSpecializedILi8ELi2ELi4ENS5_IJNS4_1CILi2EEENSA_ILi1EEESC_EEEEENS5_IJNSA_ILi256EEENSA_ILi128EEENSA_ILi32EEEEEENS_10tfloat32_tENS5_IJlSC_lEEESJ_SK_NS4_8TiledMMAINS4_8MMA_AtomIJNS4_23SM100_MMA_TF32_2x1SM_SSISJ_SJ_fLi256ELi128ELNS4_4UMMA5MajorE0ELSP_0ELNSO_7ScaleInE0ELSQ_0EEEEEENS4_6LayoutINS5_IJSC_SC_SC_EEENS5_IJNSA_ILi0EEESV_SV_EEEEENS5_IJNS4_10UnderscoreESY_SY_EEEEENS4_18SM100_TMA_2SM_LOADENS4_14ComposedLayoutINS4_7SwizzleILi3ELi4ELi3EEENS4_18smem_ptr_flag_bitsILi32EEENST_INS5_IJNSA_ILi8EEESH_EEENS5_IJSH_SC_EEEEEEEvNS4_8identityES11_S1B_vS1C_EENS_8epilogue10collective18CollectiveEpilogueINS1E_23Sm100TmaWarpSpecializedILi4ELi2ELi16ELb1ELb0EEEJNS5_IJSG_SG_SH_EEENS5_IJNST_ISG_SC_EENST_INSA_ILi16EEESC_EEEEESJ_SK_SJ_SK_NS1E_6fusion15FusionCallbacksIS1I_NS1O_17LinearCombinationISJ_fSJ_fLNS_15FloatRoundStyleE2EEES1J_S1N_JEEENS4_5SM1004TMEM4LOAD26SM100_TMEM_LOAD_32dp32b16xENS4_13SM90_TMA_LOADENS12_INS13_ILi2ELi4ELi3EEES16_NST_INS5_IJS17_S1L_EEENS5_IJS1L_SC_EEEEEEENS4_39AutoVectorizingCopyWithAssumedAlignmentILi128EEENS4_14SM90_TMA_STOREES23_S25_S25_EEEvvEEEEvNT_6ParamsE)
        /*0038*/ 	.word	0x00000000


	//----- nvinfo : EIATTR_MIN_STACK_SIZE
	.align		4
.L_27:
        /*003c*/ 	.byte	0x04, 0x12
        /*003e*/ 	.short	(.L_29 - .L_28)
	.align		4
.L_28:
        /*0040*/ 	.word	index@(_ZN7cutlass13device_kernelINS_4gemm6kernel13GemmUniversalIN4cute5tupleIJiiiiEEENS1_10collective13CollectiveMmaINS1_35MainloopSm100TmaUmmaWarpSpecializedILi8ELi2ELi4ENS5_IJNS4_1CILi2EEENSA_ILi1EEESC_EEEEENS5_IJNSA_ILi256EEENSA_ILi128EEENSA_ILi32EEEEEENS_10tfloat32_tENS5_IJlSC_lEEESJ_SK_NS4_8TiledMMAINS4_8MMA_AtomIJNS4_23SM100_MMA_TF32_2x1SM_SSISJ_SJ_fLi256ELi128ELNS4_4UMMA5MajorE0ELSP_0ELNSO_7ScaleInE0ELSQ_0EEEEEENS4_6LayoutINS5_IJSC_SC_SC_EEENS5_IJNSA_ILi0EEESV_SV_EEEEENS5_IJNS4_10UnderscoreESY_SY_EEEEENS4_18SM100_TMA_2SM_LOADENS4_14ComposedLayoutINS4_7SwizzleILi3ELi4ELi3EEENS4_18smem_ptr_flag_bitsILi32EEENST_INS5_IJNSA_ILi8EEESH_EEENS5_IJSH_SC_EEEEEEEvNS4_8identityES11_S1B_vS1C_EENS_8epilogue10collective18CollectiveEpilogueINS1E_23Sm100TmaWarpSpecializedILi4ELi2ELi16ELb1ELb0EEEJNS5_IJSG_SG_SH_EEENS5_IJNST_ISG_SC_EENST_INSA_ILi16EEESC_EEEEESJ_SK_SJ_SK_NS1E_6fusion15FusionCallbacksIS1I_NS1O_17LinearCombinationISJ_fSJ_fLNS_15FloatRoundStyleE2EEES1J_S1N_JEEENS4_5SM1004TMEM4LOAD26SM100_TMEM_LOAD_32dp32b16xENS4_13SM90_TMA_LOADENS12_INS13_ILi2ELi4ELi3EEES16_NST_INS5_IJS17_S1L_EEENS5_IJS1L_SC_EEEEEEENS4_39AutoVectorizingCopyWithAssumedAlignmentILi128EEENS4_14SM90_TMA_STOREES23_S25_S25_EEEvvEEEEvNT_6ParamsE)
        /*0044*/ 	.word	0x00000000
.L_29:


//--------------------- .nv.compat                --------------------------
	.section	.nv.compat,"",@"SHT_CUDA_COMPAT_INFO"
	.align	4
        /*0000*/ 	.byte	0x02, 0x09, 0x01, 0x00, 0x02, 0x02, 0x02, 0x00, 0x02, 0x05, 0x05, 0x00, 0x03, 0x07, 0x01, 0x01
        /*0010*/ 	.byte	0x02, 0x03, 0x01, 0x00, 0x02, 0x06, 0x01, 0x00, 0x04, 0x0b, 0x08, 0x00, 0x09, 0x00, 0x00, 0x00
        /*0020*/ 	.byte	0x00, 0x00, 0x00, 0x00


//--------------------- .nv.info._ZN7cutlass13device_kernelINS_4gemm6kernel13GemmUniversalIN4cute5tupleIJiiiiEEENS1_10collective13CollectiveMmaINS1_35MainloopSm100TmaUmmaWarpSpecializedILi8ELi2ELi4ENS5_IJNS4_1CILi2EEENSA_ILi1EEESC_EEEEENS5_IJNSA_ILi256EEENSA_ILi128EEENSA_ILi32EEEEEENS_10tfloat32_tENS5_IJlSC_lEEESJ_SK_NS4_8TiledMMAINS4_8MMA_AtomIJNS4_23SM100_MMA_TF32_2x1SM_SSISJ_SJ_fLi256ELi128ELNS4_4UMMA5MajorE0ELSP_0ELNSO_7ScaleInE0ELSQ_0EEEEEENS4_6LayoutINS5_IJSC_SC_SC_EEENS5_IJNSA_ILi0EEESV_SV_EEEEENS5_IJNS4_10UnderscoreESY_SY_EEEEENS4_18SM100_TMA_2SM_LOADENS4_14ComposedLayoutINS4_7SwizzleILi3ELi4ELi3EEENS4_18smem_ptr_flag_bitsILi32EEENST_INS5_IJNSA_ILi8EEESH_EEENS5_IJSH_SC_EEEEEEEvNS4_8identityES11_S1B_vS1C_EENS_8epilogue10collective18CollectiveEpilogueINS1E_23Sm100TmaWarpSpecializedILi4ELi2ELi16ELb1ELb0EEEJNS5_IJSG_SG_SH_EEENS5_IJNST_ISG_SC_EENST_INSA_ILi16EEESC_EEEEESJ_SK_SJ_SK_NS1E_6fusion15FusionCallbacksIS1I_NS1O_17LinearCombinationISJ_fSJ_fLNS_15FloatRoundStyleE2EEES1J_S1N_JEEENS4_5SM1004TMEM4LOAD26SM100_TMEM_LOAD_32dp32b16xENS4_13SM90_TMA_LOADENS12_INS13_ILi2ELi4ELi3EEES16_NST_INS5_IJS17_S1L_EEENS5_IJS1L_SC_EEEEEEENS4_39AutoVectorizingCopyWithAssumedAlignmentILi128EEENS4_14SM90_TMA_STOREES23_S25_S25_EEEvvEEEEvNT_6ParamsE --------------------------
	.section	.nv.info._ZN7cutlass13device_kernelINS_4gemm6kernel13GemmUniversalIN4cute5tupleIJiiiiEEENS1_10collective13CollectiveMmaINS1_35MainloopSm100TmaUmmaWarpSpecializedILi8ELi2ELi4ENS5_IJNS4_1CILi2EEENSA_ILi1EEESC_EEEEENS5_IJNSA_ILi256EEENSA_ILi128EEENSA_ILi32EEEEEENS_10tfloat32_tENS5_IJlSC_lEEESJ_SK_NS4_8TiledMMAINS4_8MMA_AtomIJNS4_23SM100_MMA_TF32_2x1SM_SSISJ_SJ_fLi256ELi128ELNS4_4UMMA5MajorE0ELSP_0ELNSO_7ScaleInE0ELSQ_0EEEEEENS4_6LayoutINS5_IJSC_SC_SC_EEENS5_IJNSA_ILi0EEESV_SV_EEEEENS5_IJNS4_10UnderscoreESY_SY_EEEEENS4_18SM100_TMA_2SM_LOADENS4_14ComposedLayoutINS4_7SwizzleILi3ELi4ELi3EEENS4_18smem_ptr_flag_bitsILi32EEENST_INS5_IJNSA_ILi8EEESH_EEENS5_IJSH_SC_EEEEEEEvNS4_8identityES11_S1B_vS1C_EENS_8epilogue10collective18CollectiveEpilogueINS1E_23Sm100TmaWarpSpecializedILi4ELi2ELi16ELb1ELb0EEEJNS5_IJSG_SG_SH_EEENS5_IJNST_ISG_SC_EENST_INSA_ILi16EEESC_EEEEESJ_SK_SJ_SK_NS1E_6fusion15FusionCallbacksIS1I_NS1O_17LinearCombinationISJ_fSJ_fLNS_15FloatRoundStyleE2EEES1J_S1N_JEEENS4_5SM1004TMEM4LOAD26SM100_TMEM_LOAD_32dp32b16xENS4_13SM90_TMA_LOADENS12_INS13_ILi2ELi4ELi3EEES16_NST_INS5_IJS17_S1L_EEENS5_IJS1L_SC_EEEEEEENS4_39AutoVectorizingCopyWithAssumedAlignmentILi128EEENS4_14SM90_TMA_STOREES23_S25_S25_EEEvvEEEEvNT_6ParamsE,"",@"SHT_CUDA_INFO"
	.sectionflags	@""
	.align	4


	//----- nvinfo : EIATTR_CUDA_API_VERSION
	.align		4
        /*0000*/ 	.byte	0x04, 0x37
        /*0002*/ 	.short	(.L_31 - .L_30)
.L_30:
        /*0004*/ 	.word	0x00000082


	//----- nvinfo : EIATTR_KPARAM_INFO
	.align		4
.L_31:
        /*0008*/ 	.byte	0x04, 0x17
        /*000a*/ 	.short	(.L_33 - .L_32)
.L_32:
        /*000c*/ 	.word	0x00000000
        /*0010*/ 	.short	0x0000
        /*0012*/ 	.short	0x0000
        /*0014*/ 	.byte	0x00, 0xf0, 0x01, 0x20


	//----- nvinfo : EIATTR_AT_ENTRY_FRAGMENTS
	.align		4
.L_33:
        /*0018*/ 	.byte	0x04, 0x4f
        /*001a*/ 	.short	(.L_35 - .L_34)


	//   ....[0]....
.L_34:
        /*001c*/ 	.word	0x00000007


	//----- nvinfo : EIATTR_RESERVED_SMEM_USED
	.align		4
.L_35:
        /*0020*/ 	.byte	0x01, 0x41
	.zero		2


	//----- nvinfo : EIATTR_SPARSE_MMA_MASK
	.align		4
        /*0024*/ 	.byte	0x03, 0x50
        /*0026*/ 	.short	0x0000


	//----- nvinfo : EIATTR_TCGEN05_2CTA_USED
	.align		4
        /*0028*/ 	.byte	0x01, 0x52
	.zero		2


	//----- nvinfo : EIATTR_MAXREG_COUNT
	.align		4
        /*002c*/ 	.byte	0x03, 0x1b
        /*002e*/ 	.short	0x00ff


	//----- nvinfo : EIATTR_NUM_BARRIERS
	.align		4
        /*0030*/ 	.byte	0x02, 0x4c
        /*0032*/ 	.byte	0x07
	.zero		1


	//----- nvinfo : EIATTR_EXTERNS
	.align		4
        /*0034*/ 	.byte	0x04, 0x0f
        /*0036*/ 	.short	(.L_37 - .L_36)


	//   ....[0]....
	.align		4
.L_36:
        /*0038*/ 	.word	index@(__assertfail)


	//----- nvinfo : EIATTR_MERCURY_ISA_VERSION
	.align		4
.L_37:
        /*003c*/ 	.byte	0x03, 0x5f
        /*003e*/ 	.short	0x0101


	//----- nvinfo : EIATTR_INT_WARP_WIDE_INSTR_OFFSETS
	.align		4
        /*0040*/ 	.byte	0x04, 0x31
        /*0042*/ 	.short	(.L_39 - .L_38)


	//   ....[0]....
.L_38:
        /*0044*/ 	.word	0x00000d90


	//   ....[1]....
        /*0048*/ 	.word	0x00000e30


	//   ....[2]....
        /*004c*/ 	.word	0x000021a0


	//   ....[3]....
        /*0050*/ 	.word	0x000042c0


	//   ....[4]....
        /*0054*/ 	.word	0x000042e0


	//   ....[5]....
        /*0058*/ 	.word	0x00004310


	//   ....[6]....
        /*005c*/ 	.word	0x00004c40


	//   ....[7]....
        /*0060*/ 	.word	0x00004cb0


	//   ....[8]....
        /*0064*/ 	.word	0x00004da0


	//   ....[9]....
        /*0068*/ 	.word	0x00004e20


	//   ....[10]....
        /*006c*/ 	.word	0x00004f10


	//   ....[11]....
        /*0070*/ 	.word	0x00004f90


	//   ....[12]....
        /*0074*/ 	.word	0x00005090


	//   ....[13]....
        /*0078*/ 	.word	0x00005120


	//   ....[14]....
        /*007c*/ 	.word	0x00005220


	//   ....[15]....
        /*0080*/ 	.word	0x00005300


	//   ....[16]....
        /*0084*/ 	.word	0x000053a0


	//   ....[17]....
        /*0088*/ 	.word	0x00005490


	//   ....[18]....
        /*008c*/ 	.word	0x00005530


	//   ....[19]....
        /*0090*/ 	.word	0x00005640


	//   ....[20]....
        /*0094*/ 	.word	0x000057a0


	//   ....[21]....
        /*0098*/ 	.word	0x000058f0


	//----- nvinfo : EIATTR_COOP_GROUP_MASK_REGIDS
	.align		4
.L_39:
        /*009c*/ 	.byte	0x04, 0x29
        /*009e*/ 	.short	(.L_41 - .L_40)


	//   ....[0]....
.L_40:
        /*00a0*/ 	.word	0xffffffff


	//   ....[1]....
        /*00a4*/ 	.word	0xffffffff


	//   ....[2]....
        /*00a8*/ 	.word	0xffffffff


	//   ....[3]....
        /*00ac*/ 	.word	0xffffffff


	//   ....[4]....
        /*00b0*/ 	.word	0xffffffff


	//   ....[5]....
        /*00b4*/ 	.word	0xffffffff


	//   ....[6]....
        /*00b8*/ 	.word	0xffffffff


	//   ....[7]....
        /*00bc*/ 	.word	0xffffffff


	//   ....[8]....
        /*00c0*/ 	.word	0xffffffff


	//   ....[9]....
        /*00c4*/ 	.word	0xffffffff


	//   ....[10]....
        /*00c8*/ 	.word	0xffffffff


	//   ....[11]....
        /*00cc*/ 	.word	0xffffffff


	//   ....[12]....
        /*00d0*/ 	.word	0xffffffff


	//   ....[13]....
        /*00d4*/ 	.word	0xffffffff


	//----- nvinfo : EIATTR_COOP_GROUP_INSTR_OFFSETS
	.align		4
.L_41:
        /*00d8*/ 	.byte	0x04, 0x28
        /*00da*/ 	.short	(.L_43 - .L_42)


	//   ....[0]....
.L_42:
        /*00dc*/ 	.word	0x000000c0


	//   ....[1]....
        /*00e0*/ 	.word	0x00000500


	//   ....[2]....
        /*00e4*/ 	.word	0x00000700


	//   ....[3]....
        /*00e8*/ 	.word	0x00000890


	//   ....[4]....
        /*00ec*/ 	.word	0x00000980


	//   ....[5]....
        /*00f0*/ 	.word	0x00000ae0


	//   ....[6]....
        /*00f4*/ 	.word	0x00000c70


	//   ....[7]....
        /*00f8*/ 	.word	0x00000eb0


	//   ....[8]....
        /*00fc*/ 	.word	0x00002080


	//   ....[9]....
        /*0100*/ 	.word	0x000030a0


	//   ....[10]....
        /*0104*/ 	.word	0x00003570


	//   ....[11]....
        /*0108*/ 	.word	0x000035a0


	//   ....[12]....
        /*010c*/ 	.word	0x000041c0


	//   ....[13]....
        /*0110*/ 	.word	0x000043d0


	//----- nvinfo : EIATTR_VRC_CTA_INIT_COUNT
	.align		4
.L_43:
        /*0114*/ 	.byte	0x02, 0x4a
        /*0116*/ 	.byte	0x80
	.zero		1


	//----- nvinfo : EIATTR_SYSCALL_OFFSETS
	.align		4
        /*0118*/ 	.byte	0x04, 0x46
        /*011a*/ 	.short	(.L_45 - .L_44)


	//   ....[0]....
.L_44:
        /*011c*/ 	.word	0x00006360


	//   ....[1]....
        /*0120*/ 	.word	0x00006450


	//   ....[2]....
        /*0124*/ 	.word	0x00006bb0


	//   ....[3]....
        /*0128*/ 	.word	0x00007530


	//   ....[4]....
        /*012c*/ 	.word	0x00007e80


	//   ....[5]....
        /*0130*/ 	.word	0x00008820


	//   ....[6]....
        /*0134*/ 	.word	0x000091c0


	//   ....[7]....
        /*0138*/ 	.word	0x00009b90


	//   ....[8]....
        /*013c*/ 	.word	0x0000a530


	//   ....[9]....
        /*0140*/ 	.word	0x0000ae80


	//----- nvinfo : EIATTR_MBARRIER_INSTR_OFFSETS
	.align		4
.L_45:
        /*0144*/ 	.byte	0x04, 0x39
        /*0146*/ 	.short	(.L_47 - .L_46)


	//   ....[0]....
.L_46:
        /*0148*/ 	.word	0x000005f0
        /*014c*/ 	.word	0x000000ff
        /*0150*/ 	.word	0x00000000
        /*0154*/ 	.short	0x0100
        /*0156*/ 	.byte	0x08
	.zero		1


	//   ....[1]....
        /*0158*/ 	.word	0x00000600
        /*015c*/ 	.word	0x000000ff
        /*0160*/ 	.word	0x00000040
        /*0164*/ 	.short	0x0100
        /*0166*/ 	.byte	0x08
	.zero		1


	//   ....[2]....
        /*0168*/ 	.word	0x00000610
        /*016c*/ 	.word	0x000000ff
        /*0170*/ 	.word	0x00000008
        /*0174*/ 	.short	0x0100
        /*0176*/ 	.byte	0x08
	.zero		1


	//   ....[3]....
        /*0178*/ 	.word	0x00000620
        /*017c*/ 	.word	0x000000ff
        /*0180*/ 	.word	0x00000048
        /*0184*/ 	.short	0x0100
        /*0186*/ 	.byte	0x08
	.zero		1


	//   ....[4]....
        /*0188*/ 	.word	0x00000630
        /*018c*/ 	.word	0x000000ff
        /*0190*/ 	.word	0x00000010
        /*0194*/ 	.short	0x0100
        /*0196*/ 	.byte	0x08
	.zero		1


	//   ....[5]....
        /*0198*/ 	.word	0x00000640
        /*019c*/ 	.word	0x000000ff
        /*01a0*/ 	.word	0x00000050
        /*01a4*/ 	.short	0x0100
        /*01a6*/ 	.byte	0x08
	.zero		1


	//   ....[6]....
        /*01a8*/ 	.word	0x00000650
        /*01ac*/ 	.word	0x000000ff
        /*01b0*/ 	.word	0x00000018
        /*01b4*/ 	.short	0x0100
        /*01b6*/ 	.byte	0x08
	.zero		1


	//   ....[7]....
        /*01b8*/ 	.word	0x00000660
        /*01bc*/ 	.word	0x000000ff
        /*01c0*/ 	.word	0x00000058
        /*01c4*/ 	.short	0x0100
        /*01c6*/ 	.byte	0x08
	.zero		1


	//   ....[8]....
        /*01c8*/ 	.word	0x00000670
        /*01cc*/ 	.word	0x000000ff
        /*01d0*/ 	.word	0x00000020
        /*01d4*/ 	.short	0x0100
        /*01d6*/ 	.byte	0x08
	.zero		1


	//   ....[9]....
        /*01d8*/ 	.word	0x00000680
        /*01dc*/ 	.word	0x000000ff
        /*01e0*/ 	.word	0x00000060
        /*01e4*/ 	.short	0x0100
        /*01e6*/ 	.byte	0x08
	.zero		1


	//   ....[10]....
        /*01e8*/ 	.word	0x00000690
        /*01ec*/ 	.word	0x000000ff
        /*01f0*/ 	.word	0x00000028
        /*01f4*/ 	.short	0x0100
        /*01f6*/ 	.byte	0x08
	.zero		1


	//   ....[11]....
        /*01f8*/ 	.word	0x000006a0
        /*01fc*/ 	.word	0x000000ff
        /*0200*/ 	.word	0x00000068
        /*0204*/ 	.short	0x0100
        /*0206*/ 	.byte	0x08
	.zero		1


	//   ....[12]....
        /*0208*/ 	.word	0x000006b0
        /*020c*/ 	.word	0x000000ff
        /*0210*/ 	.word	0x00000030
        /*0214*/ 	.short	0x0100
        /*0216*/ 	.byte	0x08
	.zero		1


	//   ....[13]....
        /*0218*/ 	.word	0x000006c0
        /*021c*/ 	.word	0x000000ff
        /*0220*/ 	.word	0x00000070
        /*0224*/ 	.short	0x0100
        /*0226*/ 	.byte	0x08
	.zero		1


	//   ....[14]....
        /*0228*/ 	.word	0x000006d0
        /*022c*/ 	.word	0x000000ff
        /*0230*/ 	.word	0x00000038
        /*0234*/ 	.short	0x0100
        /*0236*/ 	.byte	0x08
	.zero		1


	//   ....[15]....
        /*0238*/ 	.word	0x000006e0
        /*023c*/ 	.word	0x000000ff
        /*0240*/ 	.word	0x00000078
        /*0244*/ 	.short	0x0100
        /*0246*/ 	.byte	0x08
	.zero		1


	//   ....[16]....
        /*0248*/ 	.word	0x00000800
        /*024c*/ 	.word	0x000000ff
        /*0250*/ 	.word	0x00000080
        /*0254*/ 	.short	0x0100
        /*0256*/ 	.byte	0x09
	.zero		1


	//   ....[17]....
        /*0258*/ 	.word	0x00000810
        /*025c*/ 	.word	0x000000ff
        /*0260*/ 	.word	0x000000a0
        /*0264*/ 	.short	0x0100
        /*0266*/ 	.byte	0x09
	.zero		1


	//   ....[18]....
        /*0268*/ 	.word	0x00000820
        /*026c*/ 	.word	0x000000ff
        /*0270*/ 	.word	0x00000088
        /*0274*/ 	.short	0x0100
        /*0276*/ 	.byte	0x09
	.zero		1


	//   ....[19]....
        /*0278*/ 	.word	0x00000830
        /*027c*/ 	.word	0x000000ff
        /*0280*/ 	.word	0x000000a8
        /*0284*/ 	.short	0x0100
        /*0286*/ 	.byte	0x09
	.zero		1


	//   ....[20]....
        /*0288*/ 	.word	0x00000840
        /*028c*/ 	.word	0x000000ff
        /*0290*/ 	.word	0x00000090
        /*0294*/ 	.short	0x0100
        /*0296*/ 	.byte	0x09
	.zero		1


	//   ....[21]....
        /*0298*/ 	.word	0x00000850
        /*029c*/ 	.word	0x000000ff
        /*02a0*/ 	.word	0x000000b0
        /*02a4*/ 	.short	0x0100
        /*02a6*/ 	.byte	0x09
	.zero		1


	//   ....[22]....
        /*02a8*/ 	.word	0x00000860
        /*02ac*/ 	.word	0x000000ff
        /*02b0*/ 	.word	0x00000098
        /*02b4*/ 	.short	0x0100
        /*02b6*/ 	.byte	0x09
	.zero		1


	//   ....[23]....
        /*02b8*/ 	.word	0x00000870
        /*02bc*/ 	.word	0x000000ff
        /*02c0*/ 	.word	0x000000b8
        /*02c4*/ 	.short	0x0100
        /*02c6*/ 	.byte	0x09
	.zero		1


	//   ....[24]....
        /*02c8*/ 	.word	0x00000950
        /*02cc*/ 	.word	0x000000ff
        /*02d0*/ 	.word	0x000000c0
        /*02d4*/ 	.short	0x0100
        /*02d6*/ 	.byte	0x08
	.zero		1


	//   ....[25]....
        /*02d8*/ 	.word	0x00000960
        /*02dc*/ 	.word	0x000000ff
        /*02e0*/ 	.word	0x000000c8
        /*02e4*/ 	.short	0x0100
        /*02e6*/ 	.byte	0x08
	.zero		1


	//   ....[26]....
        /*02e8*/ 	.word	0x00000a90
        /*02ec*/ 	.word	0x000000ff
        /*02f0*/ 	.word	0x000000d0
        /*02f4*/ 	.short	0x0100
        /*02f6*/ 	.byte	0x08
	.zero		1


	//   ....[27]....
        /*02f8*/ 	.word	0x00000aa0
        /*02fc*/ 	.word	0x000000ff
        /*0300*/ 	.word	0x000000e0
        /*0304*/ 	.short	0x0100
        /*0306*/ 	.byte	0x08
	.zero		1


	//   ....[28]....
        /*0308*/ 	.word	0x00000ab0
        /*030c*/ 	.word	0x000000ff
        /*0310*/ 	.word	0x000000d8
        /*0314*/ 	.short	0x0100
        /*0316*/ 	.byte	0x08
	.zero		1


	//   ....[29]....
        /*0318*/ 	.word	0x00000ac0
        /*031c*/ 	.word	0x000000ff
        /*0320*/ 	.word	0x000000e8
        /*0324*/ 	.short	0x0100
        /*0326*/ 	.byte	0x08
	.zero		1


	//   ....[30]....
        /*0328*/ 	.word	0x00000be0
        /*032c*/ 	.word	0x000000ff
        /*0330*/ 	.word	0x000000f0
        /*0334*/ 	.short	0x0100
        /*0336*/ 	.byte	0x09
	.zero		1


	//   ....[31]....
        /*0338*/ 	.word	0x00000bf0
        /*033c*/ 	.word	0x000000ff
        /*0340*/ 	.word	0x00000110
        /*0344*/ 	.short	0x0100
        /*0346*/ 	.byte	0x09
	.zero		1


	//   ....[32]....
        /*0348*/ 	.word	0x00000c00
        /*034c*/ 	.word	0x000000ff
        /*0350*/ 	.word	0x000000f8
        /*0354*/ 	.short	0x0100
        /*0356*/ 	.byte	0x09
	.zero		1


	//   ....[33]....
        /*0358*/ 	.word	0x00000c10
        /*035c*/ 	.word	0x000000ff
        /*0360*/ 	.word	0x00000118
        /*0364*/ 	.short	0x0100
        /*0366*/ 	.byte	0x09
	.zero		1


	//   ....[34]....
        /*0368*/ 	.word	0x00000c20
        /*036c*/ 	.word	0x000000ff
        /*0370*/ 	.word	0x00000100
        /*0374*/ 	.short	0x0100
        /*0376*/ 	.byte	0x09
	.zero		1


	//   ....[35]....
        /*0378*/ 	.word	0x00000c30
        /*037c*/ 	.word	0x000000ff
        /*0380*/ 	.word	0x00000120
        /*0384*/ 	.short	0x0100
        /*0386*/ 	.byte	0x09
	.zero		1


	//   ....[36]....
        /*0388*/ 	.word	0x00000c40
        /*038c*/ 	.word	0x000000ff
        /*0390*/ 	.word	0x00000108
        /*0394*/ 	.short	0x0100
        /*0396*/ 	.byte	0x09
	.zero		1


	//   ....[37]....
        /*0398*/ 	.word	0x00000c50
        /*039c*/ 	.word	0x000000ff
        /*03a0*/ 	.word	0x00000128
        /*03a4*/ 	.short	0x0100
        /*03a6*/ 	.byte	0x09
	.zero		1


	//   ....[38]....
        /*03a8*/ 	.word	0x00000d40
        /*03ac*/ 	.word	0x000000ff
        /*03b0*/ 	.word	0x00000130
        /*03b4*/ 	.short	0x0100
        /*03b6*/ 	.byte	0x08
	.zero		1


	//   ....[39]....
        /*03b8*/ 	.word	0x00000d50
        /*03bc*/ 	.word	0x000000ff
        /*03c0*/ 	.word	0x00000140
        /*03c4*/ 	.short	0x0100
        /*03c6*/ 	.byte	0x08
	.zero		1


	//   ....[40]....
        /*03c8*/ 	.word	0x00000d60
        /*03cc*/ 	.word	0x000000ff
        /*03d0*/ 	.word	0x00000138
        /*03d4*/ 	.short	0x0100
        /*03d6*/ 	.byte	0x08
	.zero		1


	//   ....[41]....
        /*03d8*/ 	.word	0x00000d70
        /*03dc*/ 	.word	0x000000ff
        /*03e0*/ 	.word	0x00000148
        /*03e4*/ 	.short	0x0100
        /*03e6*/ 	.byte	0x08
	.zero		1


	//   ....[42]....
        /*03e8*/ 	.word	0x00000e60
        /*03ec*/ 	.word	0x000000ff
        /*03f0*/ 	.word	0x00000150
        /*03f4*/ 	.short	0x0100
        /*03f6*/ 	.byte	0x07
	.zero		1


	//   ....[43]....
        /*03f8*/ 	.word	0x00001880
        /*03fc*/ 	.word	0x00000003
        /*0400*/ 	.word	0x00000140
        /*0404*/ 	.short	0x010a
        /*0406*/ 	.byte	0xff
	.zero		1


	//   ....[44]....
        /*0408*/ 	.word	0x000018b0
        /*040c*/ 	.word	0x00000003
        /*0410*/ 	.word	0x00000130
        /*0414*/ 	.short	0x0101
        /*0416*/ 	.byte	0xff
	.zero		1


	//   ....[45]....
        /*0418*/ 	.word	0x000019b0
        /*041c*/ 	.word	0x000000ff
        /*0420*/ 	.word	0x00000040
        /*0424*/ 	.short	0x010a
        /*0426*/ 	.byte	0x08
	.zero		1


	//   ....[46]....
        /*0428*/ 	.word	0x00001a80
        /*042c*/ 	.word	0x000000ff
        /*0430*/ 	.word	0x00000040
        /*0434*/ 	.short	0x010a
        /*0436*/ 	.byte	0x21
	.zero		1


	//   ....[47]....
        /*0438*/ 	.word	0x00001c30
        /*043c*/ 	.word	0x000000ff
        /*0440*/ 	.word	0x00000040
        /*0444*/ 	.short	0x010a
        /*0446*/ 	.byte	0x08
	.zero		1


	//   ....[48]....
        /*0448*/ 	.word	0x00001d30
        /*044c*/ 	.word	0x000000ff
        /*0450*/ 	.word	0x000000c8
        /*0454*/ 	.short	0x0101
        /*0456*/ 	.byte	0x06
	.zero		1


	//   ....[49]....
        /*0458*/ 	.word	0x00001d50
        /*045c*/ 	.word	0x000000ff
        /*0460*/ 	.word	0x00000040
        /*0464*/ 	.short	0x010a
        /*0466*/ 	.byte	0x08
	.zero		1


	//   ....[50]....
        /*0468*/ 	.word	0x00001dd0
        /*046c*/ 	.word	0x000000ff
        /*0470*/ 	.word	0x00000040
        /*0474*/ 	.short	0x010a
        /*0476*/ 	.byte	0x11
	.zero		1


	//   ....[51]....
        /*0478*/ 	.word	0x00001f60
        /*047c*/ 	.word	0x000000ff
        /*0480*/ 	.word	0x00000040
        /*0484*/ 	.short	0x010a
        /*0486*/ 	.byte	0x08
	.zero		1


	//   ....[52]....
        /*0488*/ 	.word	0x000020b0
        /*048c*/ 	.word	0x00000002
        /*0490*/ 	.word	0x000000d0
        /*0494*/ 	.short	0x010a
        /*0496*/ 	.byte	0xff
	.zero		1


	//   ....[53]....
        /*0498*/ 	.word	0x00002170
        /*049c*/ 	.word	0x00000002
        /*04a0*/ 	.word	0x00000000
        /*04a4*/ 	.short	0x0101
        /*04a6*/ 	.byte	0xff
	.zero		1


	//   ....[54]....
        /*04a8*/ 	.word	0x000026d0
        /*04ac*/ 	.word	0x000000ff
        /*04b0*/ 	.word	0x00000000
        /*04b4*/ 	.short	0x010a
        /*04b6*/ 	.byte	0x04
	.zero		1


	//   ....[55]....
        /*04b8*/ 	.word	0x00002760
        /*04bc*/ 	.word	0x000000ff
        /*04c0*/ 	.word	0x00000000
        /*04c4*/ 	.short	0x010a
        /*04c6*/ 	.byte	0x04
	.zero		1


	//   ....[56]....
        /*04c8*/ 	.word	0x000027f0
        /*04cc*/ 	.word	0x000000ff
        /*04d0*/ 	.word	0x00000000
        /*04d4*/ 	.short	0x010a
        /*04d6*/ 	.byte	0x04
	.zero		1


	//   ....[57]....
        /*04d8*/ 	.word	0x00002880
        /*04dc*/ 	.word	0x000000ff
        /*04e0*/ 	.word	0x00000000
        /*04e4*/ 	.short	0x010a
        /*04e6*/ 	.byte	0x04
	.zero		1


	//   ....[58]....
        /*04e8*/ 	.word	0x00002910
        /*04ec*/ 	.word	0x000000ff
        /*04f0*/ 	.word	0x00000000
        /*04f4*/ 	.short	0x010a
        /*04f6*/ 	.byte	0x04
	.zero		1


	//   ....[59]....
        /*04f8*/ 	.word	0x000029a0
        /*04fc*/ 	.word	0x000000ff
        /*0500*/ 	.word	0x00000000
        /*0504*/ 	.short	0x010a
        /*0506*/ 	.byte	0x04
	.zero		1


	//   ....[60]....
        /*0508*/ 	.word	0x00002a30
        /*050c*/ 	.word	0x000000ff
        /*0510*/ 	.word	0x00000000
        /*0514*/ 	.short	0x010a
        /*0516*/ 	.byte	0x04
	.zero		1


	//   ....[61]....
        /*0518*/ 	.word	0x00002ad0
        /*051c*/ 	.word	0x00000000
        /*0520*/ 	.word	0x00000000
        /*0524*/ 	.short	0x010a
        /*0526*/ 	.byte	0xff
	.zero		1


	//   ....[62]....
        /*0528*/ 	.word	0x00002c00
        /*052c*/ 	.word	0x00000000
        /*0530*/ 	.word	0x00000130
        /*0534*/ 	.short	0x010a
        /*0536*/ 	.byte	0xff
	.zero		1


	//   ....[63]....
        /*0538*/ 	.word	0x00002c70
        /*053c*/ 	.word	0x00000004
        /*0540*/ 	.word	0x00000000
        /*0544*/ 	.short	0x0101
        /*0546*/ 	.byte	0xff
	.zero		1


	//   ....[64]....
        /*0548*/ 	.word	0x00002c90
        /*054c*/ 	.word	0x000000ff
        /*0550*/ 	.word	0x000000e0
        /*0554*/ 	.short	0x010a
        /*0556*/ 	.byte	0x05
	.zero		1


	//   ....[65]....
        /*0558*/ 	.word	0x00002db0
        /*055c*/ 	.word	0x00000000
        /*0560*/ 	.word	0x000000d0
        /*0564*/ 	.short	0x010a
        /*0566*/ 	.byte	0xff
	.zero		1


	//   ....[66]....
        /*0568*/ 	.word	0x00002eb0
        /*056c*/ 	.word	0x00000000
        /*0570*/ 	.word	0x00000000
        /*0574*/ 	.short	0x0101
        /*0576*/ 	.byte	0xff
	.zero		1


	//   ....[67]....
        /*0578*/ 	.word	0x00002f40
        /*057c*/ 	.word	0x000000ff
        /*0580*/ 	.word	0x000000e0
        /*0584*/ 	.short	0x0106
        /*0586*/ 	.byte	0x05
	.zero		1


	//   ....[68]....
        /*0588*/ 	.word	0x00002f60
        /*058c*/ 	.word	0x000000ff
        /*0590*/ 	.word	0x000000e0
        /*0594*/ 	.short	0x010a
        /*0596*/ 	.byte	0x05
	.zero		1


	//   ....[69]....
        /*0598*/ 	.word	0x00002ff0
        /*059c*/ 	.word	0x000000ff
        /*05a0*/ 	.word	0x000000e0
        /*05a4*/ 	.short	0x0106
        /*05a6*/ 	.byte	0x04
	.zero		1


	//   ....[70]....
        /*05a8*/ 	.word	0x00003030
        /*05ac*/ 	.word	0x00000000
        /*05b0*/ 	.word	0x000000e0
        /*05b4*/ 	.short	0x010a
        /*05b6*/ 	.byte	0xff
	.zero		1


	//   ....[71]....
        /*05b8*/ 	.word	0x00003270
        /*05bc*/ 	.word	0x000000ff
        /*05c0*/ 	.word	0x00000008
        /*05c4*/ 	.short	0x010a
        /*05c6*/ 	.byte	0x06
	.zero		1


	//   ....[72]....
        /*05c8*/ 	.word	0x00003290
        /*05cc*/ 	.word	0x000000ff
        /*05d0*/ 	.word	0x00000008
        /*05d4*/ 	.short	0x010a
        /*05d6*/ 	.byte	0x06
	.zero		1


	//   ....[73]....
        /*05d8*/ 	.word	0x00003420
        /*05dc*/ 	.word	0x000000ff
        /*05e0*/ 	.word	0x00000008
        /*05e4*/ 	.short	0x010a
        /*05e6*/ 	.byte	0x06
	.zero		1


	//   ....[74]....
        /*05e8*/ 	.word	0x00003440
        /*05ec*/ 	.word	0x000000ff
        /*05f0*/ 	.word	0x00000008
        /*05f4*/ 	.short	0x010a
        /*05f6*/ 	.byte	0x06
	.zero		1


	//   ....[75]....
        /*05f8*/ 	.word	0x00003500
        /*05fc*/ 	.word	0x000000ff
        /*0600*/ 	.word	0x00000000
        /*0604*/ 	.short	0x0101
        /*0606*/ 	.byte	0x07
	.zero		1


	//   ....[76]....
        /*0608*/ 	.word	0x00003840
        /*060c*/ 	.word	0x00000000
        /*0610*/ 	.word	0x000000d0
        /*0614*/ 	.short	0x010a
        /*0616*/ 	.byte	0xff
	.zero		1


	//   ....[77]....
        /*0618*/ 	.word	0x00003900
        /*061c*/ 	.word	0x00000000
        /*0620*/ 	.word	0x00000000
        /*0624*/ 	.short	0x0101
        /*0626*/ 	.byte	0xff
	.zero		1


	//   ....[78]....
        /*0628*/ 	.word	0x000039c0
        /*062c*/ 	.word	0x000000ff
        /*0630*/ 	.word	0x00000000
        /*0634*/ 	.short	0x010a
        /*0636*/ 	.byte	0x08
	.zero		1


	//   ....[79]....
        /*0638*/ 	.word	0x000039d0
        /*063c*/ 	.word	0x000000ff
        /*0640*/ 	.word	0x00000110
        /*0644*/ 	.short	0x010a
        /*0646*/ 	.byte	0x09
	.zero		1


	//   ....[80]....
        /*0648*/ 	.word	0x00003a80
        /*064c*/ 	.word	0x000000ff
        /*0650*/ 	.word	0x00000000
        /*0654*/ 	.short	0x010a
        /*0656*/ 	.byte	0x08
	.zero		1


	//   ....[81]....
        /*0658*/ 	.word	0x00003bb0
        /*065c*/ 	.word	0x000000ff
        /*0660*/ 	.word	0x00000000
        /*0664*/ 	.short	0x010a
        /*0666*/ 	.byte	0x1e
	.zero		1


	//   ....[82]....
        /*0668*/ 	.word	0x00003eb0
        /*066c*/ 	.word	0x000000ff
        /*0670*/ 	.word	0x00000000
        /*0674*/ 	.short	0x010a
        /*0676*/ 	.byte	0x08
	.zero		1


	//   ....[83]....
        /*0678*/ 	.word	0x00003f40
        /*067c*/ 	.word	0x000000ff
        /*0680*/ 	.word	0x00000000
        /*0684*/ 	.short	0x010a
        /*0686*/ 	.byte	0x08
	.zero		1


	//   ....[84]....
        /*0688*/ 	.word	0x00003fd0
        /*068c*/ 	.word	0x000000ff
        /*0690*/ 	.word	0x00000000
        /*0694*/ 	.short	0x010a
        /*0696*/ 	.byte	0x08
	.zero		1


	//   ....[85]....
        /*0698*/ 	.word	0x00004070
        /*069c*/ 	.word	0x00000000
        /*06a0*/ 	.word	0x00000000
        /*06a4*/ 	.short	0x010a
        /*06a6*/ 	.byte	0xff
	.zero		1


	//   ....[86]....
        /*06a8*/ 	.word	0x000040b0
        /*06ac*/ 	.word	0x00000000
        /*06b0*/ 	.word	0x00000000
        /*06b4*/ 	.short	0x010a
        /*06b6*/ 	.byte	0xff
	.zero		1


	//   ....[87]....
        /*06b8*/ 	.word	0x00004120
        /*06bc*/ 	.word	0x000000ff
        /*06c0*/ 	.word	0x00000000
        /*06c4*/ 	.short	0x0101
        /*06c6*/ 	.byte	0x05
	.zero		1


	//   ....[88]....
        /*06c8*/ 	.word	0x00004160
        /*06cc*/ 	.word	0x000000ff
        /*06d0*/ 	.word	0x00000150
        /*06d4*/ 	.short	0x010a
        /*06d6*/ 	.byte	0x07
	.zero		1


	//   ....[89]....
        /*06d8*/ 	.word	0x000041b0
        /*06dc*/ 	.word	0x000000ff
        /*06e0*/ 	.word	0x00000000
        /*06e4*/ 	.short	0x0101
        /*06e6*/ 	.byte	0x05
	.zero		1


	//   ....[90]....
        /*06e8*/ 	.word	0x000045e0
        /*06ec*/ 	.word	0x00000000
        /*06f0*/ 	.word	0x000000d0
        /*06f4*/ 	.short	0x010a
        /*06f6*/ 	.byte	0xff
	.zero		1


	//   ....[91]....
        /*06f8*/ 	.word	0x000046a0
        /*06fc*/ 	.word	0x00000000
        /*0700*/ 	.word	0x00000000
        /*0704*/ 	.short	0x0101
        /*0706*/ 	.byte	0xff
	.zero		1


	//   ....[92]....
        /*0708*/ 	.word	0x000049c0
        /*070c*/ 	.word	0x000000ff
        /*0710*/ 	.word	0x000000c8
        /*0714*/ 	.short	0x010a
        /*0716*/ 	.byte	0x07
	.zero		1


	//   ....[93]....
        /*0718*/ 	.word	0x00004bc0
        /*071c*/ 	.word	0x000000ff
        /*0720*/ 	.word	0x000000a0
        /*0724*/ 	.short	0x010a
        /*0726*/ 	.byte	0x07
	.zero		1


	//   ....[94]....
        /*0728*/ 	.word	0x00004d40
        /*072c*/ 	.word	0x000000ff
        /*0730*/ 	.word	0x00000080
        /*0734*/ 	.short	0x010b
        /*0736*/ 	.byte	0x07
	.zero		1


	//   ....[95]....
        /*0738*/ 	.word	0x00004d50
        /*073c*/ 	.word	0x000000ff
        /*0740*/ 	.word	0x00000000
        /*0744*/ 	.short	0x0101
        /*0746*/ 	.byte	0x15
	.zero		1


	//   ....[96]....
        /*0748*/ 	.word	0x00004d70
        /*074c*/ 	.word	0x000000ff
        /*0750*/ 	.word	0x000000a8
        /*0754*/ 	.short	0x010a
        /*0756*/ 	.byte	0x07
	.zero		1


	//   ....[97]....
        /*0758*/ 	.word	0x00004eb0
        /*075c*/ 	.word	0x000000ff
        /*0760*/ 	.word	0x00000088
        /*0764*/ 	.short	0x010b
        /*0766*/ 	.byte	0x07
	.zero		1


	//   ....[98]....
        /*0768*/ 	.word	0x00004ec0
        /*076c*/ 	.word	0x000000ff
        /*0770*/ 	.word	0x00000000
        /*0774*/ 	.short	0x0101
        /*0776*/ 	.byte	0x0f
	.zero		1


	//   ....[99]....
        /*0778*/ 	.word	0x00004ee0
        /*077c*/ 	.word	0x000000ff
        /*0780*/ 	.word	0x000000b0
        /*0784*/ 	.short	0x010a
        /*0786*/ 	.byte	0x07
	.zero		1


	//   ....[100]....
        /*0788*/ 	.word	0x00005030
        /*078c*/ 	.word	0x000000ff
        /*0790*/ 	.word	0x00000090
        /*0794*/ 	.short	0x010b
        /*0796*/ 	.byte	0x07
	.zero		1


	//   ....[101]....
        /*0798*/ 	.word	0x00005040
        /*079c*/ 	.word	0x000000ff
        /*07a0*/ 	.word	0x00000000
        /*07a4*/ 	.short	0x0101
        /*07a6*/ 	.byte	0x0e
	.zero		1


	//   ....[102]....
        /*07a8*/ 	.word	0x00005060
        /*07ac*/ 	.word	0x000000ff
        /*07b0*/ 	.word	0x000000b8
        /*07b4*/ 	.short	0x010a
        /*07b6*/ 	.byte	0x07
	.zero		1


	//   ....[103]....
        /*07b8*/ 	.word	0x000051c0
        /*07bc*/ 	.word	0x000000ff
        /*07c0*/ 	.word	0x00000098
        /*07c4*/ 	.short	0x010b
        /*07c6*/ 	.byte	0x07
	.zero		1


	//   ....[104]....
        /*07c8*/ 	.word	0x000051d0
        /*07cc*/ 	.word	0x000000ff
        /*07d0*/ 	.word	0x00000000
        /*07d4*/ 	.short	0x0101
        /*07d6*/ 	.byte	0x0d
	.zero		1


	//   ....[105]....
        /*07d8*/ 	.word	0x000051f0
        /*07dc*/ 	.word	0x000000ff
        /*07e0*/ 	.word	0x000000a0
        /*07e4*/ 	.short	0x010a
        /*07e6*/ 	.byte	0x07
	.zero		1


	//   ....[106]....
        /*07e8*/ 	.word	0x00005340
        /*07ec*/ 	.word	0x000000ff
        /*07f0*/ 	.word	0x00000080
        /*07f4*/ 	.short	0x010b
        /*07f6*/ 	.byte	0x07
	.zero		1


	//   ....[107]....
        /*07f8*/ 	.word	0x00005350
        /*07fc*/ 	.word	0x000000ff
        /*0800*/ 	.word	0x00000000
        /*0804*/ 	.short	0x0101
        /*0806*/ 	.byte	0x15
	.zero		1


	//   ....[108]....
        /*0808*/ 	.word	0x00005370
        /*080c*/ 	.word	0x000000ff
        /*0810*/ 	.word	0x000000a8
        /*0814*/ 	.short	0x010a
        /*0816*/ 	.byte	0x07
	.zero		1


	//   ....[109]....
        /*0818*/ 	.word	0x000054d0
        /*081c*/ 	.word	0x000000ff
        /*0820*/ 	.word	0x00000088
        /*0824*/ 	.short	0x010b
        /*0826*/ 	.byte	0x07
	.zero		1


	//   ....[110]....
        /*0828*/ 	.word	0x000054e0
        /*082c*/ 	.word	0x000000ff
        /*0830*/ 	.word	0x00000000
        /*0834*/ 	.short	0x0101
        /*0836*/ 	.byte	0x0f
	.zero		1


	//   ....[111]....
        /*0838*/ 	.word	0x000054f0
        /*083c*/ 	.word	0x000000ff
        /*0840*/ 	.word	0x000000b0
        /*0844*/ 	.short	0x010a
        /*0846*/ 	.byte	0x07
	.zero		1


	//   ....[112]....
        /*0848*/ 	.word	0x00005690
        /*084c*/ 	.word	0x000000ff
        /*0850*/ 	.word	0x00000090
        /*0854*/ 	.short	0x010b
        /*0856*/ 	.byte	0x07
	.zero		1


	//   ....[113]....
        /*0858*/ 	.word	0x00005700
        /*085c*/ 	.word	0x000000ff
        /*0860*/ 	.word	0x00000000
        /*0864*/ 	.short	0x0101
        /*0866*/ 	.byte	0x0e
	.zero		1


	//   ....[114]....
        /*0868*/ 	.word	0x00005730
        /*086c*/ 	.word	0x000000ff
        /*0870*/ 	.word	0x000000b8
        /*0874*/ 	.short	0x010a
        /*0876*/ 	.byte	0x07
	.zero		1


	//   ....[115]....
        /*0878*/ 	.word	0x00005930
        /*087c*/ 	.word	0x000000ff
        /*0880*/ 	.word	0x00000098
        /*0884*/ 	.short	0x010b
        /*0886*/ 	.byte	0x07
	.zero		1


	//   ....[116]....
        /*0888*/ 	.word	0x00005950
        /*088c*/ 	.word	0x000000ff
        /*0890*/ 	.word	0x00000000
        /*0894*/ 	.short	0x0101
        /*0896*/ 	.byte	0x0d
	.zero		1


	//   ....[117]....
        /*0898*/ 	.word	0x00005970
        /*089c*/ 	.word	0x000000ff
        /*08a0*/ 	.word	0x000000a0
        /*08a4*/ 	.short	0x010a
        /*08a6*/ 	.byte	0x07
	.zero		1


	//   ....[118]....
        /*08a8*/ 	.word	0x00005990
        /*08ac*/ 	.word	0x000000ff
        /*08b0*/ 	.word	0x000000a8
        /*08b4*/ 	.short	0x010a
        /*08b6*/ 	.byte	0x07
	.zero		1


	//   ....[119]....
        /*08b8*/ 	.word	0x000059b0
        /*08bc*/ 	.word	0x000000ff
        /*08c0*/ 	.word	0x000000b0
        /*08c4*/ 	.short	0x010a
        /*08c6*/ 	.byte	0x07
	.zero		1


	//   ....[120]....
        /*08c8*/ 	.word	0x00005a00
        /*08cc*/ 	.word	0x00000002
        /*08d0*/ 	.word	0x000000b8
        /*08d4*/ 	.short	0x010a
        /*08d6*/ 	.byte	0xff
	.zero		1


	//   ....[121]....
        /*08d8*/ 	.word	0x00005d20
        /*08dc*/ 	.word	0x00000000
        /*08e0*/ 	.word	0x000000d0
        /*08e4*/ 	.short	0x010a
        /*08e6*/ 	.byte	0xff
	.zero		1


	//   ....[122]....
        /*08e8*/ 	.word	0x00005e30
        /*08ec*/ 	.word	0x00000000
        /*08f0*/ 	.word	0x00000000
        /*08f4*/ 	.short	0x0101
        /*08f6*/ 	.byte	0xff
	.zero		1


	//   ....[123]....
        /*08f8*/ 	.word	0x00006880
        /*08fc*/ 	.word	0x000000ff
        /*0900*/ 	.word	0x00000080
        /*0904*/ 	.short	0x010a
        /*0906*/ 	.byte	0x30
	.zero		1


	//   ....[124]....
        /*0908*/ 	.word	0x000068b0
        /*090c*/ 	.word	0x00000057
        /*0910*/ 	.word	0x000000f0
        /*0914*/ 	.short	0x010a
        /*0916*/ 	.byte	0xff
	.zero		1


	//   ....[125]....
        /*0918*/ 	.word	0x000069a0
        /*091c*/ 	.word	0x000000ff
        /*0920*/ 	.word	0x00000080
        /*0924*/ 	.short	0x010a
        /*0926*/ 	.byte	0x30
	.zero		1


	//   ....[126]....
        /*0928*/ 	.word	0x00006a90
        /*092c*/ 	.word	0x00000057
        /*0930*/ 	.word	0x000000f0
        /*0934*/ 	.short	0x010a
        /*0936*/ 	.byte	0xff
	.zero		1


	//   ....[127]....
        /*0938*/ 	.word	0x00007260
        /*093c*/ 	.word	0x00000000
        /*0940*/ 	.word	0x00000000
        /*0944*/ 	.short	0x0101
        /*0946*/ 	.byte	0xff
	.zero		1


	//   ....[128]....
        /*0948*/ 	.word	0x00007270
        /*094c*/ 	.word	0x00000003
        /*0950*/ 	.word	0x00000080
        /*0954*/ 	.short	0x010a
        /*0956*/ 	.byte	0xff
	.zero		1


	//   ....[129]....
        /*0958*/ 	.word	0x00007350
        /*095c*/ 	.word	0x00000003
        /*0960*/ 	.word	0x00000080
        /*0964*/ 	.short	0x010a
        /*0966*/ 	.byte	0xff
	.zero		1


	//   ....[130]....
        /*0968*/ 	.word	0x00007bb0
        /*096c*/ 	.word	0x0000005a
        /*0970*/ 	.word	0x00000000
        /*0974*/ 	.short	0x0101
        /*0976*/ 	.byte	0xff
	.zero		1


	//   ....[131]....
        /*0978*/ 	.word	0x00007bd0
        /*097c*/ 	.word	0x0000005b
        /*0980*/ 	.word	0x00000080
        /*0984*/ 	.short	0x010a
        /*0986*/ 	.byte	0xff
	.zero		1


	//   ....[132]....
        /*0988*/ 	.word	0x00007ca0
        /*098c*/ 	.word	0x0000005b
        /*0990*/ 	.word	0x00000080
        /*0994*/ 	.short	0x010a
        /*0996*/ 	.byte	0xff
	.zero		1


	//   ....[133]....
        /*0998*/ 	.word	0x00008500
        /*099c*/ 	.word	0x0000005a
        /*09a0*/ 	.word	0x00000000
        /*09a4*/ 	.short	0x0101
        /*09a6*/ 	.byte	0xff
	.zero		1


	//   ....[134]....
        /*09a8*/ 	.word	0x00008520
        /*09ac*/ 	.word	0x0000005b
        /*09b0*/ 	.word	0x00000080
        /*09b4*/ 	.short	0x010a
        /*09b6*/ 	.byte	0xff
	.zero		1


	//   ....[135]....
        /*09b8*/ 	.word	0x00008600
        /*09bc*/ 	.word	0x0000005b
        /*09c0*/ 	.word	0x00000080
        /*09c4*/ 	.short	0x010a
        /*09c6*/ 	.byte	0xff
	.zero		1


	//   ....[136]....
        /*09c8*/ 	.word	0x00008ea0
        /*09cc*/ 	.word	0x0000005b
        /*09d0*/ 	.word	0x00000000
        /*09d4*/ 	.short	0x0101
        /*09d6*/ 	.byte	0xff
	.zero		1


	//   ....[137]....
        /*09d8*/ 	.word	0x00008ec0
        /*09dc*/ 	.word	0x0000005c
        /*09e0*/ 	.word	0x00000080
        /*09e4*/ 	.short	0x010a
        /*09e6*/ 	.byte	0xff
	.zero		1


	//   ....[138]....
        /*09e8*/ 	.word	0x00008f90
        /*09ec*/ 	.word	0x0000005c
        /*09f0*/ 	.word	0x00000080
        /*09f4*/ 	.short	0x010a
        /*09f6*/ 	.byte	0xff
	.zero		1


	//   ....[139]....
        /*09f8*/ 	.word	0x00009870
        /*09fc*/ 	.word	0x0000005b
        /*0a00*/ 	.word	0x00000000
        /*0a04*/ 	.short	0x0101
        /*0a06*/ 	.byte	0xff
	.zero		1


	//   ....[140]....
        /*0a08*/ 	.word	0x00009890
        /*0a0c*/ 	.word	0x0000005c
        /*0a10*/ 	.word	0x00000080
        /*0a14*/ 	.short	0x010a
        /*0a16*/ 	.byte	0xff
	.zero		1


	//   ....[141]....
        /*0a18*/ 	.word	0x00009960
        /*0a1c*/ 	.word	0x0000005c
        /*0a20*/ 	.word	0x00000080
        /*0a24*/ 	.short	0x010a
        /*0a26*/ 	.byte	0xff
	.zero		1


	//   ....[142]....
        /*0a28*/ 	.word	0x0000a210
        /*0a2c*/ 	.word	0x0000005b
        /*0a30*/ 	.word	0x00000000
        /*0a34*/ 	.short	0x0101
        /*0a36*/ 	.byte	0xff
	.zero		1


	//   ....[143]....
        /*0a38*/ 	.word	0x0000a230
        /*0a3c*/ 	.word	0x0000005c
        /*0a40*/ 	.word	0x00000080
        /*0a44*/ 	.short	0x010a
        /*0a46*/ 	.byte	0xff
	.zero		1


	//   ....[144]....
        /*0a48*/ 	.word	0x0000a300
        /*0a4c*/ 	.word	0x0000005c
        /*0a50*/ 	.word	0x00000080
        /*0a54*/ 	.short	0x010a
        /*0a56*/ 	.byte	0xff
	.zero		1


	//   ....[145]....
        /*0a58*/ 	.word	0x0000abb0
        /*0a5c*/ 	.word	0x0000005b
        /*0a60*/ 	.word	0x00000000
        /*0a64*/ 	.short	0x0101
        /*0a66*/ 	.byte	0xff
	.zero		1


	//   ....[146]....
        /*0a68*/ 	.word	0x0000abd0
        /*0a6c*/ 	.word	0x0000005c
        /*0a70*/ 	.word	0x00000080
        /*0a74*/ 	.short	0x010a
        /*0a76*/ 	.byte	0xff
	.zero		1


	//   ....[147]....
        /*0a78*/ 	.word	0x0000aca0
        /*0a7c*/ 	.word	0x0000005c
        /*0a80*/ 	.word	0x00000080
        /*0a84*/ 	.short	0x010a
        /*0a86*/ 	.byte	0xff
	.zero		1


	//   ....[148]....
        /*0a88*/ 	.word	0x0000afb0
        /*0a8c*/ 	.word	0x00000057
        /*0a90*/ 	.word	0x00000000
        /*0a94*/ 	.short	0x0101
        /*0a96*/ 	.byte	0xff
	.zero		1


	//   ....[149]....
        /*0a98*/ 	.word	0x0000b550
        /*0a9c*/ 	.word	0x00000002
        /*0aa0*/ 	.word	0x00000000
        /*0aa4*/ 	.short	0x0101
        /*0aa6*/ 	.byte	0xff
	.zero		1


	//   ....[150]....
        /*0aa8*/ 	.word	0x0000b7c0
        /*0aac*/ 	.word	0x000000ff
        /*0ab0*/ 	.word	0x00000000
        /*0ab4*/ 	.short	0x0101
        /*0ab6*/ 	.byte	0x04
	.zero		1


	//   ....[151]....
        /*0ab8*/ 	.word	0x0000b7e0
        /*0abc*/ 	.word	0x00000003
        /*0ac0*/ 	.word	0x00000140
        /*0ac4*/ 	.short	0x010a
        /*0ac6*/ 	.byte	0xff
	.zero		1


	//   ....[152]....
        /*0ac8*/ 	.word	0x0000b840
        /*0acc*/ 	.word	0x00000002
        /*0ad0*/ 	.word	0x00000040
        /*0ad4*/ 	.short	0x010a
        /*0ad6*/ 	.byte	0xff
	.zero		1


	//   ....[153]....
        /*0ad8*/ 	.word	0x0000b8a0
        /*0adc*/ 	.word	0x00000002
        /*0ae0*/ 	.word	0x00000040
        /*0ae4*/ 	.short	0x010a
        /*0ae6*/ 	.byte	0xff
	.zero		1


	//   ....[154]....
        /*0ae8*/ 	.word	0x0000b8f0
        /*0aec*/ 	.word	0x00000002
        /*0af0*/ 	.word	0x000000d0
        /*0af4*/ 	.short	0x010a
        /*0af6*/ 	.byte	0xff
	.zero		1


	//   ....[155]....
        /*0af8*/ 	.word	0x0000b950
        /*0afc*/ 	.word	0x00000000
        /*0b00*/ 	.word	0x00000000
        /*0b04*/ 	.short	0x010a
        /*0b06*/ 	.byte	0xff
	.zero		1


	//   ....[156]....
        /*0b08*/ 	.word	0x0000b9b0
        /*0b0c*/ 	.word	0x00000000
        /*0b10*/ 	.word	0x00000000
        /*0b14*/ 	.short	0x010a
        /*0b16*/ 	.byte	0xff
	.zero		1


	//   ....[157]....
        /*0b18*/ 	.word	0x0000ba10
        /*0b1c*/ 	.word	0x00000000
        /*0b20*/ 	.word	0x00000000
        /*0b24*/ 	.short	0x010a
        /*0b26*/ 	.byte	0xff
	.zero		1


	//   ....[158]....
        /*0b28*/ 	.word	0x0000ba70
        /*0b2c*/ 	.word	0x00000000
        /*0b30*/ 	.word	0x00000000
        /*0b34*/ 	.short	0x010a
        /*0b36*/ 	.byte	0xff
	.zero		1


	//   ....[159]....
        /*0b38*/ 	.word	0x0000bad0
        /*0b3c*/ 	.word	0x00000000
        /*0b40*/ 	.word	0x00000000
        /*0b44*/ 	.short	0x010a
        /*0b46*/ 	.byte	0xff
	.zero		1


	//   ....[160]....
        /*0b48*/ 	.word	0x0000bb30
        /*0b4c*/ 	.word	0x00000000
        /*0b50*/ 	.word	0x00000000
        /*0b54*/ 	.short	0x010a
        /*0b56*/ 	.byte	0xff
	.zero		1


	//   ....[161]....
        /*0b58*/ 	.word	0x0000bb90
        /*0b5c*/ 	.word	0x00000000
        /*0b60*/ 	.word	0x00000000
        /*0b64*/ 	.short	0x010a
        /*0b66*/ 	.byte	0xff
	.zero		1


	//   ....[162]....
        /*0b68*/ 	.word	0x0000bbe0
        /*0b6c*/ 	.word	0x00000000
        /*0b70*/ 	.word	0x00000130
        /*0b74*/ 	.short	0x010a
        /*0b76*/ 	.byte	0xff
	.zero		1


	//   ....[163]....
        /*0b78*/ 	.word	0x0000bc40
        /*0b7c*/ 	.word	0x00000000
        /*0b80*/ 	.word	0x000000e0
        /*0b84*/ 	.short	0x010a
        /*0b86*/ 	.byte	0xff
	.zero		1


	//   ....[164]....
        /*0b88*/ 	.word	0x0000bc90
        /*0b8c*/ 	.word	0x00000000
        /*0b90*/ 	.word	0x000000d0
        /*0b94*/ 	.short	0x010a
        /*0b96*/ 	.byte	0xff
	.zero		1


	//   ....[165]....
        /*0b98*/ 	.word	0x0000bcf0
        /*0b9c*/ 	.word	0x00000000
        /*0ba0*/ 	.word	0x000000e0
        /*0ba4*/ 	.short	0x010a
        /*0ba6*/ 	.byte	0xff
	.zero		1


	//   ....[166]....
        /*0ba8*/ 	.word	0x0000bd50
        /*0bac*/ 	.word	0x00000004
        /*0bb0*/ 	.word	0x00000008
        /*0bb4*/ 	.short	0x010a
        /*0bb6*/ 	.byte	0xff
	.zero		1


	//   ....[167]....
        /*0bb8*/ 	.word	0x0000be30
        /*0bbc*/ 	.word	0x00000002
        /*0bc0*/ 	.word	0x00000008
        /*0bc4*/ 	.short	0x010a
        /*0bc6*/ 	.byte	0xff
	.zero		1


	//   ....[168]....
        /*0bc8*/ 	.word	0x0000be80
        /*0bcc*/ 	.word	0x00000000
        /*0bd0*/ 	.word	0x000000d0
        /*0bd4*/ 	.short	0x010a
        /*0bd6*/ 	.byte	0xff
	.zero		1


	//   ....[169]....
        /*0bd8*/ 	.word	0x0000bee0
        /*0bdc*/ 	.word	0x00000000
        /*0be0*/ 	.word	0x00000110
        /*0be4*/ 	.short	0x010a
        /*0be6*/ 	.byte	0xff
	.zero		1


	//   ....[170]....
        /*0be8*/ 	.word	0x0000bf40
        /*0bec*/ 	.word	0x00000000
        /*0bf0*/ 	.word	0x00000000
        /*0bf4*/ 	.short	0x010a
        /*0bf6*/ 	.byte	0xff
	.zero		1


	//   ....[171]....
        /*0bf8*/ 	.word	0x0000bfa0
        /*0bfc*/ 	.word	0x00000000
        /*0c00*/ 	.word	0x00000000
        /*0c04*/ 	.short	0x010a
        /*0c06*/ 	.byte	0xff
	.zero		1


	//   ....[172]....
        /*0c08*/ 	.word	0x0000c000
        /*0c0c*/ 	.word	0x00000000
        /*0c10*/ 	.word	0x00000000
        /*0c14*/ 	.short	0x010a
        /*0c16*/ 	.byte	0xff
	.zero		1


	//   ....[173]....
        /*0c18*/ 	.word	0x0000c060
        /*0c1c*/ 	.word	0x00000000
        /*0c20*/ 	.word	0x00000000
        /*0c24*/ 	.short	0x010a
        /*0c26*/ 	.byte	0xff
	.zero		1


	//   ....[174]....
        /*0c28*/ 	.word	0x0000c0c0
        /*0c2c*/ 	.word	0x00000000
        /*0c30*/ 	.word	0x00000150
        /*0c34*/ 	.short	0x010a
        /*0c36*/ 	.byte	0xff
	.zero		1


	//   ....[175]....
        /*0c38*/ 	.word	0x0000c110
        /*0c3c*/ 	.word	0x00000000
        /*0c40*/ 	.word	0x000000d0
        /*0c44*/ 	.short	0x010a
        /*0c46*/ 	.byte	0xff
	.zero		1


	//   ....[176]....
        /*0c48*/ 	.word	0x0000c170
        /*0c4c*/ 	.word	0x00000000
        /*0c50*/ 	.word	0x000000c8
        /*0c54*/ 	.short	0x010a
        /*0c56*/ 	.byte	0xff
	.zero		1


	//   ....[177]....
        /*0c58*/ 	.word	0x0000c1d0
        /*0c5c*/ 	.word	0x00000003
        /*0c60*/ 	.word	0x000000a0
        /*0c64*/ 	.short	0x010a
        /*0c66*/ 	.byte	0xff
	.zero		1


	//   ....[178]....
        /*0c68*/ 	.word	0x0000c230
        /*0c6c*/ 	.word	0x00000003
        /*0c70*/ 	.word	0x000000a8
        /*0c74*/ 	.short	0x010a
        /*0c76*/ 	.byte	0xff
	.zero		1


	//   ....[179]....
        /*0c78*/ 	.word	0x0000c290
        /*0c7c*/ 	.word	0x00000003
        /*0c80*/ 	.word	0x000000b0
        /*0c84*/ 	.short	0x010a
        /*0c86*/ 	.byte	0xff
	.zero		1


	//   ....[180]....
        /*0c88*/ 	.word	0x0000c2f0
        /*0c8c*/ 	.word	0x00000003
        /*0c90*/ 	.word	0x000000b8
        /*0c94*/ 	.short	0x010a
        /*0c96*/ 	.byte	0xff
	.zero		1


	//   ....[181]....
        /*0c98*/ 	.word	0x0000c350
        /*0c9c*/ 	.word	0x00000003
        /*0ca0*/ 	.word	0x000000a0
        /*0ca4*/ 	.short	0x010a
        /*0ca6*/ 	.byte	0xff
	.zero		1


	//   ....[182]....
        /*0ca8*/ 	.word	0x0000c3b0
        /*0cac*/ 	.word	0x00000003
        /*0cb0*/ 	.word	0x000000a8
        /*0cb4*/ 	.short	0x010a
        /*0cb6*/ 	.byte	0xff
	.zero		1


	//   ....[183]....
        /*0cb8*/ 	.word	0x0000c410
        /*0cbc*/ 	.word	0x00000003
        /*0cc0*/ 	.word	0x000000b0
        /*0cc4*/ 	.short	0x010a
        /*0cc6*/ 	.byte	0xff
	.zero		1


	//   ....[184]....
        /*0cc8*/ 	.word	0x0000c470
        /*0ccc*/ 	.word	0x00000003
        /*0cd0*/ 	.word	0x000000b8
        /*0cd4*/ 	.short	0x010a
        /*0cd6*/ 	.byte	0xff
	.zero		1


	//   ....[185]....
        /*0cd8*/ 	.word	0x0000c4d0
        /*0cdc*/ 	.word	0x00000003
        /*0ce0*/ 	.word	0x000000a0
        /*0ce4*/ 	.short	0x010a
        /*0ce6*/ 	.byte	0xff
	.zero		1


	//   ....[186]....
        /*0ce8*/ 	.word	0x0000c530
        /*0cec*/ 	.word	0x00000003
        /*0cf0*/ 	.word	0x000000a8
        /*0cf4*/ 	.short	0x010a
        /*0cf6*/ 	.byte	0xff
	.zero		1


	//   ....[187]....
        /*0cf8*/ 	.word	0x0000c590
        /*0cfc*/ 	.word	0x00000003
        /*0d00*/ 	.word	0x000000b0
        /*0d04*/ 	.short	0x010a
        /*0d06*/ 	.byte	0xff
	.zero		1


	//   ....[188]....
        /*0d08*/ 	.word	0x0000c5e0
        /*0d0c*/ 	.word	0x00000000
        /*0d10*/ 	.word	0x000000d0
        /*0d14*/ 	.short	0x010a
        /*0d16*/ 	.byte	0xff
	.zero		1


	//   ....[189]....
        /*0d18*/ 	.word	0x0000c640
        /*0d1c*/ 	.word	0x00000002
        /*0d20*/ 	.word	0x00000080
        /*0d24*/ 	.short	0x010a
        /*0d26*/ 	.byte	0xff
	.zero		1


	//   ....[190]....
        /*0d28*/ 	.word	0x0000c690
        /*0d2c*/ 	.word	0x00000057
        /*0d30*/ 	.word	0x000000f0
        /*0d34*/ 	.short	0x010a
        /*0d36*/ 	.byte	0xff
	.zero		1


	//   ....[191]....
        /*0d38*/ 	.word	0x0000c6e0
        /*0d3c*/ 	.word	0x00000003
        /*0d40*/ 	.word	0x00000080
        /*0d44*/ 	.short	0x010a
        /*0d46*/ 	.byte	0xff
	.zero		1


	//   ....[192]....
        /*0d48*/ 	.word	0x0000c730
        /*0d4c*/ 	.word	0x0000005b
        /*0d50*/ 	.word	0x00000080
        /*0d54*/ 	.short	0x010a
        /*0d56*/ 	.byte	0xff
	.zero		1


	//   ....[193]....
        /*0d58*/ 	.word	0x0000c780
        /*0d5c*/ 	.word	0x0000005b
        /*0d60*/ 	.word	0x00000080
        /*0d64*/ 	.short	0x010a
        /*0d66*/ 	.byte	0xff
	.zero		1


	//   ....[194]....
        /*0d68*/ 	.word	0x0000c7d0
        /*0d6c*/ 	.word	0x0000005c
        /*0d70*/ 	.word	0x00000080
        /*0d74*/ 	.short	0x010a
        /*0d76*/ 	.byte	0xff
	.zero		1


	//   ....[195]....
        /*0d78*/ 	.word	0x0000c820
        /*0d7c*/ 	.word	0x0000005c
        /*0d80*/ 	.word	0x00000080
        /*0d84*/ 	.short	0x010a
        /*0d86*/ 	.byte	0xff
	.zero		1


	//   ....[196]....
        /*0d88*/ 	.word	0x0000c870
        /*0d8c*/ 	.word	0x0000005c
        /*0d90*/ 	.word	0x00000080
        /*0d94*/ 	.short	0x010a
        /*0d96*/ 	.byte	0xff
	.zero		1


	//   ....[197]....
        /*0d98*/ 	.word	0x0000c8c0
        /*0d9c*/ 	.word	0x0000005c
        /*0da0*/ 	.word	0x00000080
        /*0da4*/ 	.short	0x010a
        /*0da6*/ 	.byte	0xff
	.zero		1


	//----- nvinfo : EIATTR_NUM_MBARRIERS
	.align		4
.L_47:
        /*0da8*/ 	.byte	0x03, 0x38
        /*0daa*/ 	.short	0x002b


	//----- nvinfo : EIATTR_EXIT_INSTR_OFFSETS
	.align		4
        /*0dac*/ 	.byte	0x04, 0x1c
        /*0dae*/ 	.short	(.L_49 - .L_48)


	//   ....[0]....
.L_48:
        /*0db0*/ 	.word	0x00002b00


	//   ....[1]....
        /*0db4*/ 	.word	0x00003000


	//   ....[2]....
        /*0db8*/ 	.word	0x00003060


	//   ....[3]....
        /*0dbc*/ 	.word	0x000043e0


	//   ....[4]....
        /*0dc0*/ 	.word	0x00005a30


	//   ....[5]....
        /*0dc4*/ 	.word	0x00005a70


	//   ....[6]....
        /*0dc8*/ 	.word	0x0000b6b0


	//   ....[7]....
        /*0dcc*/ 	.word	0x0000b730


	//   ....[8]....
        /*0dd0*/ 	.word	0x0000b760


	//   ....[9]....
        /*0dd4*/ 	.word	0x0000b7d0


	//----- nvinfo : EIATTR_MAX_THREADS
	.align		4
.L_49:
        /*0dd8*/ 	.byte	0x04, 0x05
        /*0dda*/ 	.short	(.L_51 - .L_50)
.L_50:
        /*0ddc*/ 	.word	0x00000100
        /*0de0*/ 	.word	0x00000001
        /*0de4*/ 	.word	0x00000001


	//----- nvinfo : EIATTR_CRS_STACK_SIZE
	.align		4
.L_51:
        /*0de8*/ 	.byte	0x04, 0x1e
        /*0dea*/ 	.short	(.L_53 - .L_52)
.L_52:
        /*0dec*/ 	.word	0x00000000


	//----- nvinfo : EIATTR_CBANK_PARAM_SIZE
	.align		4
.L_53:
        /*0df0*/ 	.byte	0x03, 0x19
        /*0df2*/ 	.short	0x0800


	//----- nvinfo : EIATTR_PARAM_CBANK
	.align		4
        /*0df4*/ 	.byte	0x04, 0x0a
        /*0df6*/ 	.short	(.L_55 - .L_54)
	.align		4
.L_54:
        /*0df8*/ 	.word	index@(.nv.constant0._ZN7cutlass13device_kernelINS_4gemm6kernel13GemmUniversalIN4cute5tupleIJiiiiEEENS1_10collective13CollectiveMmaINS1_35MainloopSm100TmaUmmaWarpSpecializedILi8ELi2ELi4ENS5_IJNS4_1CILi2EEENSA_ILi1EEESC_EEEEENS5_IJNSA_ILi256EEENSA_ILi128EEENSA_ILi32EEEEEENS_10tfloat32_tENS5_IJlSC_lEEESJ_SK_NS4_8TiledMMAINS4_8MMA_AtomIJNS4_23SM100_MMA_TF32_2x1SM_SSISJ_SJ_fLi256ELi128ELNS4_4UMMA5MajorE0ELSP_0ELNSO_7ScaleInE0ELSQ_0EEEEEENS4_6LayoutINS5_IJSC_SC_SC_EEENS5_IJNSA_ILi0EEESV_SV_EEEEENS5_IJNS4_10UnderscoreESY_SY_EEEEENS4_18SM100_TMA_2SM_LOADENS4_14ComposedLayoutINS4_7SwizzleILi3ELi4ELi3EEENS4_18smem_ptr_flag_bitsILi32EEENST_INS5_IJNSA_ILi8EEESH_EEENS5_IJSH_SC_EEEEEEEvNS4_8identityES11_S1B_vS1C_EENS_8epilogue10collective18CollectiveEpilogueINS1E_23Sm100TmaWarpSpecializedILi4ELi2ELi16ELb1ELb0EEEJNS5_IJSG_SG_SH_EEENS5_IJNST_ISG_SC_EENST_INSA_ILi16EEESC_EEEEESJ_SK_SJ_SK_NS1E_6fusion15FusionCallbacksIS1I_NS1O_17LinearCombinationISJ_fSJ_fLNS_15FloatRoundStyleE2EEES1J_S1N_JEEENS4_5SM1004TMEM4LOAD26SM100_TMEM_LOAD_32dp32b16xENS4_13SM90_TMA_LOADENS12_INS13_ILi2ELi4ELi3EEES16_NST_INS5_IJS17_S1L_EEENS5_IJS1L_SC_EEEEEEENS4_39AutoVectorizingCopyWithAssumedAlignmentILi128EEENS4_14SM90_TMA_STOREES23_S25_S25_EEEvvEEEEvNT_6ParamsE)
        /*0dfc*/ 	.short	0x0380
        /*0dfe*/ 	.short	0x0800


	//----- nvinfo : EIATTR_SW_WAR
	.align		4
.L_55:
        /*0e00*/ 	.byte	0x04, 0x36
        /*0e02*/ 	.short	(.L_57 - .L_56)
.L_56:
        /*0e04*/ 	.word	0x00000008
.L_57:


//--------------------- .nv.callgraph             --------------------------
	.section	.nv.callgraph,"",@"SHT_CUDA_CALLGRAPH"
	.align	4
	.sectionentsize	8
	.align		4
        /*0000*/ 	.word	0x00000000
	.align		4
        /*0004*/ 	.word	0xffffffff
	.align		4
        /*0008*/ 	.word	index@(_ZN7cutlass13device_kernelINS_4gemm6kernel13GemmUniversalIN4cute5tupleIJiiiiEEENS1_10collective13CollectiveMmaINS1_35MainloopSm100TmaUmmaWarpSpecializedILi8ELi2ELi4ENS5_IJNS4_1CILi2EEENSA_ILi1EEESC_EEEEENS5_IJNSA_ILi256EEENSA_ILi128EEENSA_ILi32EEEEEENS_10tfloat32_tENS5_IJlSC_lEEESJ_SK_NS4_8TiledMMAINS4_8MMA_AtomIJNS4_23SM100_MMA_TF32_2x1SM_SSISJ_SJ_fLi256ELi128ELNS4_4UMMA5MajorE0ELSP_0ELNSO_7ScaleInE0ELSQ_0EEEEEENS4_6LayoutINS5_IJSC_SC_SC_EEENS5_IJNSA_ILi0EEESV_SV_EEEEENS5_IJNS4_10UnderscoreESY_SY_EEEEENS4_18SM100_TMA_2SM_LOADENS4_14ComposedLayoutINS4_7SwizzleILi3ELi4ELi3EEENS4_18smem_ptr_flag_bitsILi32EEENST_INS5_IJNSA_ILi8EEESH_EEENS5_IJSH_SC_EEEEEEEvNS4_8identityES11_S1B_vS1C_EENS_8epilogue10collective18CollectiveEpilogueINS1E_23Sm100TmaWarpSpecializedILi4ELi2ELi16ELb1ELb0EEEJNS5_IJSG_SG_SH_EEENS5_IJNST_ISG_SC_EENST_INSA_ILi16EEESC_EEEEESJ_SK_SJ_SK_NS1E_6fusion15FusionCallbacksIS1I_NS1O_17LinearCombinationISJ_fSJ_fLNS_15FloatRoundStyleE2EEES1J_S1N_JEEENS4_5SM1004TMEM4LOAD26SM100_TMEM_LOAD_32dp32b16xENS4_13SM90_TMA_LOADENS12_INS13_ILi2ELi4ELi3EEES16_NST_INS5_IJS17_S1L_EEENS5_IJS1L_SC_EEEEEEENS4_39AutoVectorizingCopyWithAssumedAlignmentILi128EEENS4_14SM90_TMA_STOREES23_S25_S25_EEEvvEEEEvNT_6ParamsE)
	.align		4
        /*000c*/ 	.word	index@(__assertfail)
	.align		4
        /*0010*/ 	.word	0x00000000
	.align		4
        /*0014*/ 	.word	0xfffffffe
	.align		4
        /*0018*/ 	.word	0x00000000
	.align		4
        /*001c*/ 	.word	0xfffffffd
	.align		4
        /*0020*/ 	.word	0x00000000
	.align		4
        /*0024*/ 	.word	0xfffffffc


//--------------------- .nv.constant4             --------------------------
	.section	.nv.constant4,"a",@progbits
	.align	8
	.align		8
.nv.constant4:
        /*0000*/ 	.dword	__assertfail
	.align		8
        /*0008*/ 	.dword	__unnamed_1
	.align		8
        /*0010*/ 	.dword	__unnamed_2
	.align		8
        /*0018*/ 	.dword	_ZN40_INTERNAL_cb8f4869_4_k_cu_a51b7ad6_267944cuda3std3__45__cpo5beginE
	.align		8
        /*0020*/ 	.dword	_ZN40_INTERNAL_cb8f4869_4_k_cu_a51b7ad6_267944cuda3std3__45__cpo3endE
	.align		8
        /*0028*/ 	.dword	_ZN40_INTERNAL_cb8f4869_4_k_cu_a51b7ad6_267944cuda3std3__45__cpo6cbeginE
	.align		8
        /*0030*/ 	.dword	_ZN40_INTERNAL_cb8f4869_4_k_cu_a51b7ad6_267944cuda3std3__45__cpo4cendE
	.align		8
        /*0038*/ 	.dword	_ZN40_INTERNAL_cb8f4869_4_k_cu_a51b7ad6_267944cuda3std3__442_GLOBAL__N__cb8f4869_4_k_cu_a51b7ad6_267946ignoreE
	.align		8
        /*0040*/ 	.dword	_ZN40_INTERNAL_cb8f4869_4_k_cu_a51b7ad6_267944cuda3std3__419piecewise_constructE
	.align		8
        /*0048*/ 	.dword	_ZN40_INTERNAL_cb8f4869_4_k_cu_a51b7ad6_267944cuda3std3__48in_placeE
	.align		8
        /*0050*/ 	.dword	_ZN40_INTERNAL_cb8f4869_4_k_cu_a51b7ad6_267944cuda3std6ranges3__45__cpo4swapE
	.align		8
        /*0058*/ 	.dword	_ZN40_INTERNAL_cb8f4869_4_k_cu_a51b7ad6_267944cuda3std6ranges3__45__cpo9iter_moveE
	.align		8
        /*0060*/ 	.dword	_ZN40_INTERNAL_cb8f4869_4_k_cu_a51b7ad6_267944cute7productE
	.align		8
        /*0068*/ 	.dword	_ZN40_INTERNAL_cb8f4869_4_k_cu_a51b7ad6_267944cute1_E
	.align		8
        /*0070*/ 	.dword	$str$25
	.align		8
        /*0078*/ 	.dword	$str$26
	.align		8
        /*0080*/ 	.dword	$str$27
	.align		8
        /*0088*/ 	.dword	$str$28


//--------------------- .text._ZN7cutlass13device_kernelINS_4gemm6kernel13GemmUniversalIN4cute5tupleIJiiiiEEENS1_10collective13CollectiveMmaINS1_35MainloopSm100TmaUmmaWarpSpecializedILi8ELi2ELi4ENS5_IJNS4_1CILi2EEENSA_ILi1EEESC_EEEEENS5_IJNSA_ILi256EEENSA_ILi128EEENSA_ILi32EEEEEENS_10tfloat32_tENS5_IJlSC_lEEESJ_SK_NS4_8TiledMMAINS4_8MMA_AtomIJNS4_23SM100_MMA_TF32_2x1SM_SSISJ_SJ_fLi256ELi128ELNS4_4UMMA5MajorE0ELSP_0ELNSO_7ScaleInE0ELSQ_0EEEEEENS4_6LayoutINS5_IJSC_SC_SC_EEENS5_IJNSA_ILi0EEESV_SV_EEEEENS5_IJNS4_10UnderscoreESY_SY_EEEEENS4_18SM100_TMA_2SM_LOADENS4_14ComposedLayoutINS4_7SwizzleILi3ELi4ELi3EEENS4_18smem_ptr_flag_bitsILi32EEENST_INS5_IJNSA_ILi8EEESH_EEENS5_IJSH_SC_EEEEEEEvNS4_8identityES11_S1B_vS1C_EENS_8epilogue10collective18CollectiveEpilogueINS1E_23Sm100TmaWarpSpecializedILi4ELi2ELi16ELb1ELb0EEEJNS5_IJSG_SG_SH_EEENS5_IJNST_ISG_SC_EENST_INSA_ILi16EEESC_EEEEESJ_SK_SJ_SK_NS1E_6fusion15FusionCallbacksIS1I_NS1O_17LinearCombinationISJ_fSJ_fLNS_15FloatRoundStyleE2EEES1J_S1N_JEEENS4_5SM1004TMEM4LOAD26SM100_TMEM_LOAD_32dp32b16xENS4_13SM90_TMA_LOADENS12_INS13_ILi2ELi4ELi3EEES16_NST_INS5_IJS17_S1L_EEENS5_IJS1L_SC_EEEEEEENS4_39AutoVectorizingCopyWithAssumedAlignmentILi128EEENS4_14SM90_TMA_STOREES23_S25_S25_EEEvvEEEEvNT_6ParamsE --------------------------
	.section	.text._ZN7cutlass13device_kernelINS_4gemm6kernel13GemmUniversalIN4cute5tupleIJiiiiEEENS1_10collective13CollectiveMmaINS1_35MainloopSm100TmaUmmaWarpSpecializedILi8ELi2ELi4ENS5_IJNS4_1CILi2EEENSA_ILi1EEESC_EEEEENS5_IJNSA_ILi256EEENSA_ILi128EEENSA_ILi32EEEEEENS_10tfloat32_tENS5_IJlSC_lEEESJ_SK_NS4_8TiledMMAINS4_8MMA_AtomIJNS4_23SM100_MMA_TF32_2x1SM_SSISJ_SJ_fLi256ELi128ELNS4_4UMMA5MajorE0ELSP_0ELNSO_7ScaleInE0ELSQ_0EEEEEENS4_6LayoutINS5_IJSC_SC_SC_EEENS5_IJNSA_ILi0EEESV_SV_EEEEENS5_IJNS4_10UnderscoreESY_SY_EEEEENS4_18SM100_TMA_2SM_LOADENS4_14ComposedLayoutINS4_7SwizzleILi3ELi4ELi3EEENS4_18smem_ptr_flag_bitsILi32EEENST_INS5_IJNSA_ILi8EEESH_EEENS5_IJSH_SC_EEEEEEEvNS4_8identityES11_S1B_vS1C_EENS_8epilogue10collective18CollectiveEpilogueINS1E_23Sm100TmaWarpSpecializedILi4ELi2ELi16ELb1ELb0EEEJNS5_IJSG_SG_SH_EEENS5_IJNST_ISG_SC_EENST_INSA_ILi16EEESC_EEEEESJ_SK_SJ_SK_NS1E_6fusion15FusionCallbacksIS1I_NS1O_17LinearCombinationISJ_fSJ_fLNS_15FloatRoundStyleE2EEES1J_S1N_JEEENS4_5SM1004TMEM4LOAD26SM100_TMEM_LOAD_32dp32b16xENS4_13SM90_TMA_LOADENS12_INS13_ILi2ELi4ELi3EEES16_NST_INS5_IJS17_S1L_EEENS5_IJS1L_SC_EEEEEEENS4_39AutoVectorizingCopyWithAssumedAlignmentILi128EEENS4_14SM90_TMA_STOREES23_S25_S25_EEEvvEEEEvNT_6ParamsE,"ax",@progbits
	.align	128
.text._ZN7cutlass13device_kernelINS_4gemm6kernel13GemmUniversalIN4cute5tupleIJiiiiEEENS1_10collective13CollectiveMmaINS1_35MainloopSm100TmaUmmaWarpSpecializedILi8ELi2ELi4ENS5_IJNS4_1CILi2EEENSA_ILi1EEESC_EEEEENS5_IJNSA_ILi256EEENSA_ILi128EEENSA_ILi32EEEEEENS_10tfloat32_tENS5_IJlSC_lEEESJ_SK_NS4_8TiledMMAINS4_8MMA_AtomIJNS4_23SM100_MMA_TF32_2x1SM_SSISJ_SJ_fLi256ELi128ELNS4_4UMMA5MajorE0ELSP_0ELNSO_7ScaleInE0ELSQ_0EEEEEENS4_6LayoutINS5_IJSC_SC_SC_EEENS5_IJNSA_ILi0EEESV_SV_EEEEENS5_IJNS4_10UnderscoreESY_SY_EEEEENS4_18SM100_TMA_2SM_LOADENS4_14ComposedLayoutINS4_7SwizzleILi3ELi4ELi3EEENS4_18smem_ptr_flag_bitsILi32EEENST_INS5_IJNSA_ILi8EEESH_EEENS5_IJSH_SC_EEEEEEEvNS4_8identityES11_S1B_vS1C_EENS_8epilogue10collective18CollectiveEpilogueINS1E_23Sm100TmaWarpSpecializedILi4ELi2ELi16ELb1ELb0EEEJNS5_IJSG_SG_SH_EEENS5_IJNST_ISG_SC_EENST_INSA_ILi16EEESC_EEEEESJ_SK_SJ_SK_NS1E_6fusion15FusionCallbacksIS1I_NS1O_17LinearCombinationISJ_fSJ_fLNS_15FloatRoundStyleE2EEES1J_S1N_JEEENS4_5SM1004TMEM4LOAD26SM100_TMEM_LOAD_32dp32b16xENS4_13SM90_TMA_LOADENS12_INS13_ILi2ELi4ELi3EEES16_NST_INS5_IJS17_S1L_EEENS5_IJS1L_SC_EEEEEEENS4_39AutoVectorizingCopyWithAssumedAlignmentILi128EEENS4_14SM90_TMA_STOREES23_S25_S25_EEEvvEEEEvNT_6ParamsE:
        .type           _ZN7cutlass13device_kernelINS_4gemm6kernel13GemmUniversalIN4cute5tupleIJiiiiEEENS1_10collective13CollectiveMmaINS1_35MainloopSm100TmaUmmaWarpSpecializedILi8ELi2ELi4ENS5_IJNS4_1CILi2EEENSA_ILi1EEESC_EEEEENS5_IJNSA_ILi256EEENSA_ILi128EEENSA_ILi32EEEEEENS_10tfloat32_tENS5_IJlSC_lEEESJ_SK_NS4_8TiledMMAINS4_8MMA_AtomIJNS4_23SM100_MMA_TF32_2x1SM_SSISJ_SJ_fLi256ELi128ELNS4_4UMMA5MajorE0ELSP_0ELNSO_7ScaleInE0ELSQ_0EEEEEENS4_6LayoutINS5_IJSC_SC_SC_EEENS5_IJNSA_ILi0EEESV_SV_EEEEENS5_IJNS4_10UnderscoreESY_SY_EEEEENS4_18SM100_TMA_2SM_LOADENS4_14ComposedLayoutINS4_7SwizzleILi3ELi4ELi3EEENS4_18smem_ptr_flag_bitsILi32EEENST_INS5_IJNSA_ILi8EEESH_EEENS5_IJSH_SC_EEEEEEEvNS4_8identityES11_S1B_vS1C_EENS_8epilogue10collective18CollectiveEpilogueINS1E_23Sm100TmaWarpSpecializedILi4ELi2ELi16ELb1ELb0EEEJNS5_IJSG_SG_SH_EEENS5_IJNST_ISG_SC_EENST_INSA_ILi16EEESC_EEEEESJ_SK_SJ_SK_NS1E_6fusion15FusionCallbacksIS1I_NS1O_17LinearCombinationISJ_fSJ_fLNS_15FloatRoundStyleE2EEES1J_S1N_JEEENS4_5SM1004TMEM4LOAD26SM100_TMEM_LOAD_32dp32b16xENS4_13SM90_TMA_LOADENS12_INS13_ILi2ELi4ELi3EEES16_NST_INS5_IJS17_S1L_EEENS5_IJS1L_SC_EEEEEEENS4_39AutoVectorizingCopyWithAssumedAlignmentILi128EEENS4_14SM90_TMA_STOREES23_S25_S25_EEEvvEEEEvNT_6ParamsE,@function
        .size           _ZN7cutlass13device_kernelINS_4gemm6kernel13GemmUniversalIN4cute5tupleIJiiiiEEENS1_10collective13CollectiveMmaINS1_35MainloopSm100TmaUmmaWarpSpecializedILi8ELi2ELi4ENS5_IJNS4_1CILi2EEENSA_ILi1EEESC_EEEEENS5_IJNSA_ILi256EEENSA_ILi128EEENSA_ILi32EEEEEENS_10tfloat32_tENS5_IJlSC_lEEESJ_SK_NS4_8TiledMMAINS4_8MMA_AtomIJNS4_23SM100_MMA_TF32_2x1SM_SSISJ_SJ_fLi256ELi128ELNS4_4UMMA5MajorE0ELSP_0ELNSO_7ScaleInE0ELSQ_0EEEEEENS4_6LayoutINS5_IJSC_SC_SC_EEENS5_IJNSA_ILi0EEESV_SV_EEEEENS5_IJNS4_10UnderscoreESY_SY_EEEEENS4_18SM100_TMA_2SM_LOADENS4_14ComposedLayoutINS4_7SwizzleILi3ELi4ELi3EEENS4_18smem_ptr_flag_bitsILi32EEENST_INS5_IJNSA_ILi8EEESH_EEENS5_IJSH_SC_EEEEEEEvNS4_8identityES11_S1B_vS1C_EENS_8epilogue10collective18CollectiveEpilogueINS1E_23Sm100TmaWarpSpecializedILi4ELi2ELi16ELb1ELb0EEEJNS5_IJSG_SG_SH_EEENS5_IJNST_ISG_SC_EENST_INSA_ILi16EEESC_EEEEESJ_SK_SJ_SK_NS1E_6fusion15FusionCallbacksIS1I_NS1O_17LinearCombinationISJ_fSJ_fLNS_15FloatRoundStyleE2EEES1J_S1N_JEEENS4_5SM1004TMEM4LOAD26SM100_TMEM_LOAD_32dp32b16xENS4_13SM90_TMA_LOADENS12_INS13_ILi2ELi4ELi3EEES16_NST_INS5_IJS17_S1L_EEENS5_IJS1L_SC_EEEEEEENS4_39AutoVectorizingCopyWithAssumedAlignmentILi128EEENS4_14SM90_TMA_STOREES23_S25_S25_EEEvvEEEEvNT_6ParamsE,(.L_x_253 - _ZN7cutlass13device_kernelINS_4gemm6kernel13GemmUniversalIN4cute5tupleIJiiiiEEENS1_10collective13CollectiveMmaINS1_35MainloopSm100TmaUmmaWarpSpecializedILi8ELi2ELi4ENS5_IJNS4_1CILi2EEENSA_ILi1EEESC_EEEEENS5_IJNSA_ILi256EEENSA_ILi128EEENSA_ILi32EEEEEENS_10tfloat32_tENS5_IJlSC_lEEESJ_SK_NS4_8TiledMMAINS4_8MMA_AtomIJNS4_23SM100_MMA_TF32_2x1SM_SSISJ_SJ_fLi256ELi128ELNS4_4UMMA5MajorE0ELSP_0ELNSO_7ScaleInE0ELSQ_0EEEEEENS4_6LayoutINS5_IJSC_SC_SC_EEENS5_IJNSA_ILi0EEESV_SV_EEEEENS5_IJNS4_10UnderscoreESY_SY_EEEEENS4_18SM100_TMA_2SM_LOADENS4_14ComposedLayoutINS4_7SwizzleILi3ELi4ELi3EEENS4_18smem_ptr_flag_bitsILi32EEENST_INS5_IJNSA_ILi8EEESH_EEENS5_IJSH_SC_EEEEEEEvNS4_8identityES11_S1B_vS1C_EENS_8epilogue10collective18CollectiveEpilogueINS1E_23Sm100TmaWarpSpecializedILi4ELi2ELi16ELb1ELb0EEEJNS5_IJSG_SG_SH_EEENS5_IJNST_ISG_SC_EENST_INSA_ILi16EEESC_EEEEESJ_SK_SJ_SK_NS1E_6fusion15FusionCallbacksIS1I_NS1O_17LinearCombinationISJ_fSJ_fLNS_15FloatRoundStyleE2EEES1J_S1N_JEEENS4_5SM1004TMEM4LOAD26SM100_TMEM_LOAD_32dp32b16xENS4_13SM90_TMA_LOADENS12_INS13_ILi2ELi4ELi3EEES16_NST_INS5_IJS17_S1L_EEENS5_IJS1L_SC_EEEEEEENS4_39AutoVectorizingCopyWithAssumedAlignmentILi128EEENS4_14SM90_TMA_STOREES23_S25_S25_EEEvvEEEEvNT_6ParamsE)
        .other          _ZN7cutlass13device_kernelINS_4gemm6kernel13GemmUniversalIN4cute5tupleIJiiiiEEENS1_10collective13CollectiveMmaINS1_35MainloopSm100TmaUmmaWarpSpecializedILi8ELi2ELi4ENS5_IJNS4_1CILi2EEENSA_ILi1EEESC_EEEEENS5_IJNSA_ILi256EEENSA_ILi128EEENSA_ILi32EEEEEENS_10tfloat32_tENS5_IJlSC_lEEESJ_SK_NS4_8TiledMMAINS4_8MMA_AtomIJNS4_23SM100_MMA_TF32_2x1SM_SSISJ_SJ_fLi256ELi128ELNS4_4UMMA5MajorE0ELSP_0ELNSO_7ScaleInE0ELSQ_0EEEEEENS4_6LayoutINS5_IJSC_SC_SC_EEENS5_IJNSA_ILi0EEESV_SV_EEEEENS5_IJNS4_10UnderscoreESY_SY_EEEEENS4_18SM100_TMA_2SM_LOADENS4_14ComposedLayoutINS4_7SwizzleILi3ELi4ELi3EEENS4_18smem_ptr_flag_bitsILi32EEENST_INS5_IJNSA_ILi8EEESH_EEENS5_IJSH_SC_EEEEEEEvNS4_8identityES11_S1B_vS1C_EENS_8epilogue10collective18CollectiveEpilogueINS1E_23Sm100TmaWarpSpecializedILi4ELi2ELi16ELb1ELb0EEEJNS5_IJSG_SG_SH_EEENS5_IJNST_ISG_SC_EENST_INSA_ILi16EEESC_EEEEESJ_SK_SJ_SK_NS1E_6fusion15FusionCallbacksIS1I_NS1O_17LinearCombinationISJ_fSJ_fLNS_15FloatRoundStyleE2EEES1J_S1N_JEEENS4_5SM1004TMEM4LOAD26SM100_TMEM_LOAD_32dp32b16xENS4_13SM90_TMA_LOADENS12_INS13_ILi2ELi4ELi3EEES16_NST_INS5_IJS17_S1L_EEENS5_IJS1L_SC_EEEEEEENS4_39AutoVectorizingCopyWithAssumedAlignmentILi128EEENS4_14SM90_TMA_STOREES23_S25_S25_EEEvvEEEEvNT_6ParamsE,@"STO_CUDA_ENTRY STV_DEFAULT"
_ZN7cutlass13device_kernelINS_4gemm6kernel13GemmUniversalIN4cute5tupleIJiiiiEEENS1_10collective13CollectiveMmaINS1_35MainloopSm100TmaUmmaWarpSpecializedILi8ELi2ELi4ENS5_IJNS4_1CILi2EEENSA_ILi1EEESC_EEEEENS5_IJNSA_ILi256EEENSA_ILi128EEENSA_ILi32EEEEEENS_10tfloat32_tENS5_IJlSC_lEEESJ_SK_NS4_8TiledMMAINS4_8MMA_AtomIJNS4_23SM100_MMA_TF32_2x1SM_SSISJ_SJ_fLi256ELi128ELNS4_4UMMA5MajorE0ELSP_0ELNSO_7ScaleInE0ELSQ_0EEEEEENS4_6LayoutINS5_IJSC_SC_SC_EEENS5_IJNSA_ILi0EEESV_SV_EEEEENS5_IJNS4_10UnderscoreESY_SY_EEEEENS4_18SM100_TMA_2SM_LOADENS4_14ComposedLayoutINS4_7SwizzleILi3ELi4ELi3EEENS4_18smem_ptr_flag_bitsILi32EEENST_INS5_IJNSA_ILi8EEESH_EEENS5_IJSH_SC_EEEEEEEvNS4_8identityES11_S1B_vS1C_EENS_8epilogue10collective18CollectiveEpilogueINS1E_23Sm100TmaWarpSpecializedILi4ELi2ELi16ELb1ELb0EEEJNS5_IJSG_SG_SH_EEENS5_IJNST_ISG_SC_EENST_INSA_ILi16EEESC_EEEEESJ_SK_SJ_SK_NS1E_6fusion15FusionCallbacksIS1I_NS1O_17LinearCombinationISJ_fSJ_fLNS_15FloatRoundStyleE2EEES1J_S1N_JEEENS4_5SM1004TMEM4LOAD26SM100_TMEM_LOAD_32dp32b16xENS4_13SM90_TMA_LOADENS12_INS13_ILi2ELi4ELi3EEES16_NST_INS5_IJS17_S1L_EEENS5_IJS1L_SC_EEEEEEENS4_39AutoVectorizingCopyWithAssumedAlignmentILi128EEENS4_14SM90_TMA_STOREES23_S25_S25_EEEvvEEEEvNT_6ParamsE:
[----:B------:R-:W1:Y:S01]  /*0000*/  LDC R1, c[0x0][0x37c] ;  /* 0x0000df00ff017b82 */ /* 0x000e620000000800 */
[----:B------:R-:W2:Y:S01]  /*0010*/  S2R R80, SR_TID.X ;  /* 0x0000000000507919 */ /* 0x000ea20000002100 */
[----:B------:R-:W3:Y:S06]  /*0020*/  LDCU.64 UR6, c[0x0][0x890] ;  /* 0x00011200ff0677ac */ /* 0x000eec0008000a00 */
[----:B------:R-:W4:Y:S01]  /*0030*/  S2UR UR37, SR_CgaCtaId ;  /* 0x00000000002579c3 */ /* 0x000f220000008800 */
[----:B------:R-:W-:Y:S02]  /*0040*/  PRMT R67, RZ, 0x7610, R67 ;  /* 0x00007610ff437816 */ /* 0x000fe40000000043 */
[----:B------:R-:W-:Y:S01]  /*0050*/  ELECT P1, URZ, PT ;  /* 0x0000000000ff782f */ /* 0x000fe20003820000 */
[----:B------:R-:W1:Y:S01]  /*0060*/  LDCU.64 UR46, c[0x0][0x358] ;  /* 0x00006b00ff2e77ac */ /* 0x000e620008000a00 */
[----:B---3--:R-:W-:-:S04]  /*0070*/  UISETP.NE.U32.AND UP0, UPT, UR6, URZ, UPT ;  /* 0x000000ff0600728c */ /* 0x008fc8000bf05070 */
[----:B------:R-:W-:Y:S02]  /*0080*/  UISETP.NE.AND.EX UP0, UPT, UR7, URZ, UPT, UP0 ;  /* 0x000000ff0700728c */ /* 0x000fe4000bf05300 */
[----:B----4-:R-:W-:Y:S02]  /*0090*/  ULOP3.LUT UR5, UR37, 0x1, URZ, 0xc0, !UPT ;  /* 0x0000000125057892 */ /* 0x010fe4000f8ec0ff */
[----:B------:R-:W-:Y:S01]  /*00a0*/  ULOP3.LUT UR4, UR37, 0x1, URZ, 0x3c, !UPT ;  /* 0x0000000125047892 */ /* 0x000fe2000f8e3cff */
[----:B--2---:R-:W-:-:S05]  /*00b0*/  SHF.R.U32.HI R72, RZ, 0x5, R80 ;  /* 0x00000005ff487819 */ /* 0x004fca0000011650 */
[----:B------:R-:W2:Y:S02]  /*00c0*/  SHFL.IDX PT, R0, R72, RZ, 0x1f ;  /* 0x00001fff48007589 */ /* 0x000ea400000e0000 */
[----:B--2---:R-:W-:Y:S01]  /*00d0*/  R2UR UR10, R0 ;  /* 0x00000000000a72ca */ /* 0x004fe200000e0000 */
[----:B-1----:R-:W-:-:S14]  /*00e0*/  BRA.U UP0, `(.L_x_0) ;  /* 0x00000001002c7547 */ /* 0x002fdc000b800000 */
[----:B------:R-:W1:Y:S02]  /*00f0*/  LDCU.64 UR8, c[0x0][0x888] ;  /* 0x00011100ff0877ac */ /* 0x000e640008000a00 */
[----:B-1----:R-:W-:-:S04]  /*0100*/  UISETP.NE.U32.AND UP0, UPT, UR8, URZ, UPT ;  /* 0x000000ff0800728c */ /* 0x002fc8000bf05070 */
[----:B------:R-:W-:-:S09]  /*0110*/  UISETP.NE.AND.EX UP0, UPT, UR9, URZ, UPT, UP0 ;  /* 0x000000ff0900728c */ /* 0x000fd2000bf05300 */
[----:B------:R-:W-:Y:S05]  /*0120*/  BRA.U !UP0, `(.L_x_1) ;  /* 0x0000000108107547 */ /* 0x000fea000b800000 */
[----:B------:R-:W1:Y:S02]  /*0130*/  LDC.64 R2, c[0x0][0x888] ;  /* 0x00022200ff027b82 */ /* 0x000e640000000a00 */
[----:B-1----:R1:W5:Y:S01]  /*0140*/  LDG.E R35, desc[UR46][R2.64] ;  /* 0x0000002e02237981 */ /* 0x002362000c1e1900 */
[----:B------:R-:W-:Y:S01]  /*0150*/  HFMA2 R67, -RZ, RZ, 0, 5.9604644775390625e-08 ;  /* 0x00000001ff437431 */ /* 0x000fe200000001ff */
[----:B------:R-:W-:Y:S05]  /*0160*/  BRA `(.L_x_0) ;  /* 0x00000000000c7947 */ /* 0x000fea0003800000 */
.L_x_1:
[----:B------:R-:W1:Y:S01]  /*0170*/  LDCU UR8, c[0x0][0x880] ;  /* 0x00011000ff0877ac */ /* 0x000e620008000800 */
[----:B------:R-:W-:Y:S01]  /*0180*/  HFMA2 R67, -RZ, RZ, 0, 5.9604644775390625e-08 ;  /* 0x00000001ff437431 */ /* 0x000fe200000001ff */
[----:B-1----:R-:W-:-:S07]  /*0190*/  MOV R35, UR8 ;  /* 0x0000000800237c02 */ /* 0x002fce0008000f00 */
.L_x_0:
[----:B------:R-:W2:Y:S02]  /*01a0*/  LDCU.64 UR8, c[0x0][0x8b0] ;  /* 0x00011600ff0877ac */ /* 0x000ea40008000a00 */
[----:B--2---:R-:W-:-:S04]  /*01b0*/  UISETP.NE.U32.AND UP0, UPT, UR8, URZ, UPT ;  /* 0x000000ff0800728c */ /* 0x004fc8000bf05070 */
[----:B------:R-:W-:-:S09]  /*01c0*/  UISETP.NE.AND.EX UP0, UPT, UR9, URZ, UPT, UP0 ;  /* 0x000000ff0900728c */ /* 0x000fd2000bf05300 */
[----:B------:R-:W-:Y:S05]  /*01d0*/  BRA.U UP0, `(.L_x_2) ;  /* 0x0000000100247547 */ /* 0x000fea000b800000 */
[----:B------:R-:W2:Y:S02]  /*01e0*/  LDCU.64 UR8, c[0x0][0x8a8] ;  /* 0x00011500ff0877ac */ /* 0x000ea40008000a00 */
[----:B--2---:R-:W-:-:S04]  /*01f0*/  UISETP.NE.U32.AND UP0, UPT, UR8, URZ, UPT ;  /* 0x000000ff0800728c */ /* 0x004fc8000bf05070 */
[----:B------:R-:W-:-:S09]  /*0200*/  UISETP.NE.AND.EX UP0, UPT, UR9, URZ, UPT, UP0 ;  /* 0x000000ff0900728c */ /* 0x000fd2000bf05300 */
[----:B------:R-:W-:Y:S05]  /*0210*/  BRA.U !UP0, `(.L_x_3) ;  /* 0x00000001080c7547 */ /* 0x000fea000b800000 */
[----:B------:R-:W2:Y:S02]  /*0220*/  LDC.64 R32, c[0x0][0x8a8] ;  /* 0x00022a00ff207b82 */ /* 0x000ea40000000a00 */
[----:B--2---:R2:W5:Y:S01]  /*0230*/  LDG.E R32, desc[UR46][R32.64] ;  /* 0x0000002e20207981 */ /* 0x004562000c1e1900 */
[----:B------:R-:W-:Y:S05]  /*0240*/  BRA `(.L_x_2) ;  /* 0x0000000000087947 */ /* 0x000fea0003800000 */
.L_x_3:
[----:B------:R-:W2:Y:S02]  /*0250*/  LDCU UR8, c[0x0][0x8a0] ;  /* 0x00011400ff0877ac */ /* 0x000ea40008000800 */
[----:B--2---:R-:W-:Y:S02]  /*0260*/  MOV R32, UR8 ;  /* 0x0000000800207c02 */ /* 0x004fe40008000f00 */
.L_x_2:
[----:B------:R-:W-:Y:S01]  /*0270*/  IMAD.U32 R0, RZ, RZ, UR10 ;  /* 0x0000000aff007e24 */ /* 0x000fe2000f8e00ff */
[----:B------:R-:W-:Y:S04]  /*0280*/  BSSY.RECONVERGENT B0, `(.L_x_4) ;  /* 0x000000c000007945 */ /* 0x000fe80003800200 */
[C---:B------:R-:W-:Y:S02]  /*0290*/  ISETP.NE.OR P2, PT, R0.reuse, 0x1, !P1 ;  /* 0x000000010000780c */ /* 0x040fe40004f45670 */
[----:B------:R-:W-:-:S11]  /*02a0*/  ISETP.NE.OR P0, PT, R0, 0x3, !P1 ;  /* 0x000000030000780c */ /* 0x000fd60004f05670 */
[----:B------:R-:W-:Y:S05]  /*02b0*/  @P2 BRA `(.L_x_5) ;  /* 0x0000000000202947 */ /* 0x000fea0003800000 */
[----:B------:R-:W3:Y:S02]  /*02c0*/  LDCU.64 UR8, c[0x0][0x348] ;  /* 0x00006900ff0877ac */ /* 0x000ee40008000a00 */
[----:B---3--:R-:W-:Y:S02]  /*02d0*/  UIADD3 UR12, UP1, UPT, UR8, 0x80, URZ ;  /* 0x00000080080c7890 */ /* 0x008fe4000ff3e0ff */
[----:B------:R-:W-:Y:S02]  /*02e0*/  UIADD3 UR8, UP0, UPT, UR8, 0x180, URZ ;  /* 0x0000018008087890 */ /* 0x000fe4000ff1e0ff */
[----:B------:R-:W-:Y:S02]  /*02f0*/  UIADD3.X UR13, UPT, UPT, URZ, UR9, URZ, UP1, !UPT ;  /* 0x00000009ff0d7290 */ /* 0x000fe40008ffe4ff */
[----:B------:R-:W-:-:S07]  /*0300*/  UIADD3.X UR9, UPT, UPT, URZ, UR9, URZ, UP0, !UPT ;  /* 0x00000009ff097290 */ /* 0x000fce00087fe4ff */
[----:B------:R3:W-:Y:S02]  /*0310*/  UTMACCTL.PF [UR12] ;  /* 0x000000000c0079b9 */ /* 0x0007e40008040000 */
[----:B------:R3:W-:Y:S02]  /*0320*/  UTMACCTL.PF [UR8] ;  /* 0x00000000080079b9 */ /* 0x0007e40008040000 */
[----:B---3--:R-:W-:Y:S01]  /*0330*/  NOP ;  /* 0x0000000000007918 */ /* 0x008fe20000000000 */
.L_x_5:
[----:B------:R-:W-:Y:S05]  /*0340*/  BSYNC.RECONVERGENT B0 ;  /* 0x0000000000007941 */ /* 0x000fea0003800200 */
.L_x_4:
[----:B------:R-:W-:Y:S04]  /*0350*/  BSSY.RECONVERGENT B0, `(.L_x_6) ;  /* 0x000000a000007945 */ /* 0x000fe80003800200 */
        /* <DEDUP_REMOVED lines=9> */
.L_x_7:
[----:B------:R-:W-:Y:S05]  /*03f0*/  BSYNC.RECONVERGENT B0 ;  /* 0x0000000000007941 */ /* 0x000fea0003800200 */
.L_x_6:
[----:B------:R-:W3:Y:S01]  /*0400*/  LDCU.64 UR8, c[0x0][0x888] ;  /* 0x00011100ff0877ac */ /* 0x000ee20008000a00 */
[----:B------:R-:W-:Y:S02]  /*0410*/  UISETP.EQ.U32.AND UP1, UPT, UR6, URZ, UPT ;  /* 0x000000ff0600728c */ /* 0x000fe4000bf22070 */
[----:B------:R-:W-:Y:S02]  /*0420*/  UPLOP3.LUT UP5, UPT, UPT, UPT, UPT, 0x80, 0x8 ;  /* 0x000000000008789c */ /* 0x000fe40003faf070 */
[----:B---3--:R-:W-:-:S04]  /*0430*/  UISETP.NE.U32.AND UP0, UPT, UR8, URZ, UPT ;  /* 0x000000ff0800728c */ /* 0x008fc8000bf05070 */
[----:B------:R-:W-:-:S04]  /*0440*/  UISETP.NE.AND.EX UP0, UPT, UR9, URZ, UPT, UP0 ;  /* 0x000000ff0900728c */ /* 0x000fc8000bf05300 */
[----:B------:R-:W-:-:S04]  /*0450*/  UISETP.EQ.OR.EX UP2, UPT, UR7, URZ, !UP0, UP1 ;  /* 0x000000ff0700728c */ /* 0x000fc8000c742710 */
[----:B------:R-:W-:-:S05]  /*0460*/  UP2UR UR50, UPR, URZ, 0x4 ;  /* 0x00000004ff327883 */ /* 0x000fca0008000000 */
[----:B------:R-:W-:Y:S07]  /*0470*/  BRA.U !UP2, `(.L_x_8) ;  /* 0x000000010a207547 */ /* 0x000fee000b800000 */
[----:B------:R-:W-:Y:S01]  /*0480*/  UISETP.NE.U32.AND UP2, UPT, UR6, URZ, UPT ;  /* 0x000000ff0600728c */ /* 0x000fe2000bf45070 */
[----:B-----5:R-:W-:Y:S01]  /*0490*/  FSETP.NEU.AND P0, PT, R35, RZ, PT ;  /* 0x000000ff2300720b */ /* 0x020fe20003f0d000 */
[----:B------:R-:W-:Y:S02]  /*04a0*/  USEL UR6, URZ, 0xffffffff, UP0 ;  /* 0xffffffffff067887 */ /* 0x000fe40008000000 */
[----:B------:R-:W-:-:S10]  /*04b0*/  UISETP.NE.AND.EX UP2, UPT, UR7, URZ, UPT, UP2 ;  /* 0x000000ff0700728c */ /* 0x000fd4000bf45320 */
[----:B------:R-:W-:Y:S01]  /*04c0*/  VOTEU.ANY UP1, P0 ;  /* 0x0000000000ff7886 */ /* 0x000fe20000020100 */
[----:B------:R-:W-:-:S04]  /*04d0*/  @!UP2 USEL UR6, URZ, 0xffffffff, UP1 ;  /* 0xffffffffff06a887 */ /* 0x000fc80008800000 */
[----:B------:R-:W-:-:S04]  /*04e0*/  ULOP3.LUT UR6, UR6, 0x1, URZ, 0xc0, !UPT ;  /* 0x0000000106067892 */ /* 0x000fc8000f8ec0ff */
[----:B------:R-:W-:-:S11]  /*04f0*/  UISETP.NE.U32.AND UP5, UPT, UR6, 0x1, UPT ;  /* 0x000000010600788c */ /* 0x000fd6000bfa5070 */
.L_x_8:
[----:B------:R-:W3:Y:S01]  /*0500*/  SHFL.IDX PT, R0, R72, RZ, 0x1f ;  /* 0x00001fff48007589 */ /* 0x000ee200000e0000 */
[----:B------:R-:W-:-:S04]  /*0510*/  UISETP.NE.AND UP1, UPT, UR10, 0x2, UPT ;  /* 0x000000020a00788c */ /* 0x000fc8000bf25270 */
[----:B------:R-:W-:Y:S02]  /*0520*/  UISETP.EQ.AND UP2, UPT, UR5, URZ, !UP1 ;  /* 0x000000ff0500728c */ /* 0x000fe4000cf42270 */
[----:B------:R-:W-:-:S04]  /*0530*/  USEL UR6, URZ, 0x1, UP1 ;  /* 0x00000001ff067887 */ /* 0x000fc80008800000 */
[----:B------:R-:W-:Y:S02]  /*0540*/  PLOP3.LUT P5, PT, P1, PT, UP2, 0x80, 0x8 ;  /* 0x000000000008781c */ /* 0x000fe40000faf028 */
[----:B---3--:R-:W-:-:S13]  /*0550*/  ISETP.NE.AND P0, PT, R0, RZ, PT ;  /* 0x000000ff0000720c */ /* 0x008fda0003f05270 */
[----:B------:R-:W-:Y:S05]  /*0560*/  @P0 BRA `(.L_x_9) ;  /* 0x0000000000640947 */ /* 0x000fea0003800000 */
[----:B------:R-:W-:Y:S01]  /*0570*/  UMOV UR8, 0x400 ;  /* 0x0000040000087882 */ /* 0x000fe20000000000 */
[----:B------:R-:W-:Y:S01]  /*0580*/  UMOV UR7, 0x1 ;  /* 0x0000000100077882 */ /* 0x000fe20000000000 */
[----:B------:R-:W-:Y:S02]  /*0590*/  ULEA UR8, UR37, UR8, 0x18 ;  /* 0x0000000825087291 */ /* 0x000fe4000f8ec0ff */
[----:B------:R-:W-:-:S04]  /*05a0*/  UIADD3 UR12, UPT, UPT, -UR7, 0x100000, URZ ;  /* 0x00100000070c7890 */ /* 0x000fc8000fffe1ff */
[----:B------:R-:W-:Y:S02]  /*05b0*/  USHF.L.U32 UR13, UR12, 0xb, URZ ;  /* 0x0000000b0c0d7899 */ /* 0x000fe400080006ff */
[----:B------:R-:W-:Y:S01]  /*05c0*/  USHF.L.U32 UR12, UR12, 0x1, URZ ;  /* 0x000000010c0c7899 */ /* 0x000fe200080006ff */
[----:B------:R-:W-:Y:S01]  /*05d0*/  ELECT P0, URZ, PT ;  /* 0x0000000000ff782f */ /* 0x000fe20003800000 */
[----:B------:R-:W3:Y:S10]  /*05e0*/  FENCE.VIEW.ASYNC.S ;  /* 0x00000000000073c6 */ /* 0x000ef40000000000 */
[----:B---3--:R3:W4:Y:S01]  /*05f0*/  SYNCS.EXCH.64 URZ, [UR8], UR12 ;  /* 0x0000000c08ff75b2 */ /* 0x0087220008000100 */
[----:B------:R3:W1:Y:S01]  /*0600*/  SYNCS.EXCH.64 URZ, [UR8+0x40], UR12 ;  /* 0x0000400c08ff75b2 */ /* 0x0006620008000100 */
        /* <DEDUP_REMOVED lines=13> */
[----:B------:R3:W1:Y:S02]  /*06e0*/  SYNCS.EXCH.64 URZ, [UR8+0x78], UR12 ;  /* 0x0000780c08ff75b2 */ /* 0x0006640008000100 */
[----:B---3--:R-:W-:Y:S01]  /*06f0*/  NOP ;  /* 0x0000000000007918 */ /* 0x008fe20000000000 */
.L_x_9:
[----:B------:R-:W3:Y:S01]  /*0700*/  SHFL.IDX PT, R0, R72, RZ, 0x1f ;  /* 0x00001fff48007589 */ /* 0x000ee200000e0000 */
[----:B------:R-:W-:Y:S01]  /*0710*/  NOP ;  /* 0x0000000000007918 */ /* 0x000fe20000000000 */
[----:B---3--:R-:W-:-:S13]  /*0720*/  ISETP.NE.AND P0, PT, R0, 0x1, PT ;  /* 0x000000010000780c */ /* 0x008fda0003f05270 */
[----:B------:R-:W-:Y:S05]  /*0730*/  @P0 BRA `(.L_x_10) ;  /* 0x0000000000540947 */ /* 0x000fea0003800000 */
[----:B------:R-:W-:Y:S01]  /*0740*/  UMOV UR9, 0x400 ;  /* 0x0000040000097882 */ /* 0x000fe20000000000 */
[----:B------:R-:W-:Y:S01]  /*0750*/  UMOV UR8, 0x20 ;  /* 0x0000002000087882 */ /* 0x000fe20000000000 */
[----:B------:R-:W-:Y:S01]  /*0760*/  UMOV UR7, 0x80 ;  /* 0x0000008000077882 */ /* 0x000fe20000000000 */
[----:B------:R-:W-:Y:S02]  /*0770*/  ULEA UR9, UR37, UR9, 0x18 ;  /* 0x0000000925097291 */ /* 0x000fe4000f8ec0ff */
[----:B------:R-:W-:-:S04]  /*0780*/  UIADD3 UR12, UPT, UPT, -UR8, 0x100000, URZ ;  /* 0x00100000080c7890 */ /* 0x000fc8000fffe1ff */
[----:B------:R-:W-:Y:S02]  /*0790*/  USHF.L.U32 UR13, UR12, 0xb, URZ ;  /* 0x0000000b0c0d7899 */ /* 0x000fe400080006ff */
[----:B------:R-:W-:Y:S02]  /*07a0*/  USHF.L.U32 UR12, UR12, 0x1, URZ ;  /* 0x000000010c0c7899 */ /* 0x000fe400080006ff */
[----:B------:R-:W-:-:S04]  /*07b0*/  UIADD3 UR14, UPT, UPT, -UR7, 0x100000, URZ ;  /* 0x00100000070e7890 */ /* 0x000fc8000fffe1ff */
[----:B------:R-:W-:Y:S02]  /*07c0*/  USHF.L.U32 UR15, UR14, 0xb, URZ ;  /* 0x0000000b0e0f7899 */ /* 0x000fe400080006ff */
[----:B------:R-:W-:Y:S01]  /*07d0*/  USHF.L.U32 UR14, UR14, 0x1, URZ ;  /* 0x000000010e0e7899 */ /* 0x000fe200080006ff */
[----:B------:R-:W-:Y:S01]  /*07e0*/  ELECT P0, URZ, PT ;  /* 0x0000000000ff782f */ /* 0x000fe20003800000 */
[----:B------:R-:W3:Y:S02]  /*07f0*/  FENCE.VIEW.ASYNC.S ;  /* 0x00000000000073c6 */ /* 0x000ee40000000000 */
[----:B---3--:R3:W1:Y:S08]  /*0800*/  SYNCS.EXCH.64 URZ, [UR9+0x80], UR12 ;  /* 0x0000800c09ff75b2 */ /* 0x0086700008000100 */
[----:B------:R3:W1:Y:S01]  /*0810*/  SYNCS.EXCH.64 URZ, [UR9+0xa0], UR14 ;  /* 0x0000a00e09ff75b2 */ /* 0x0006620008000100 */
[----:B------:R3:W1:Y:S01]  /*0820*/  SYNCS.EXCH.64 URZ, [UR9+0x88], UR12 ;  /* 0x0000880c09ff75b2 */ /* 0x0006620008000100 */
[----:B------:R3:W1:Y:S01]  /*0830*/  SYNCS.EXCH.64 URZ, [UR9+0xa8], UR14 ;  /* 0x0000a80e09ff75b2 */ /* 0x0006620008000100 */
[----:B------:R3:W1:Y:S01]  /*0840*/  SYNCS.EXCH.64 URZ, [UR9+0x90], UR12 ;  /* 0x0000900c09ff75b2 */ /* 0x0006620008000100 */
[----:B------:R3:W1:Y:S01]  /*0850*/  SYNCS.EXCH.64 URZ, [UR9+0xb0], UR14 ;  /* 0x0000b00e09ff75b2 */ /* 0x0006620008000100 */
[----:B------:R3:W1:Y:S01]  /*0860*/  SYNCS.EXCH.64 URZ, [UR9+0x98], UR12 ;  /* 0x0000980c09ff75b2 */ /* 0x0006620008000100 */
[----:B------:R3:W1:Y:S01]  /*0870*/  SYNCS.EXCH.64 URZ, [UR9+0xb8], UR14 ;  /* 0x0000b80e09ff75b2 */ /* 0x0006620008000100 */
[----:B------:R-:W-:Y:S01]  /*0880*/  NOP ;  /* 0x0000000000007918 */ /* 0x000fe20000000000 */
.L_x_10:
[----:B------:R-:W2:Y:S01]  /*0890*/  SHFL.IDX PT, R0, R72, RZ, 0x1f ;  /* 0x00001fff48007589 */ /* 0x000ea200000e0000 */
[----:B------:R-:W-:Y:S01]  /*08a0*/  NOP ;  /* 0x0000000000007918 */ /* 0x000fe20000000000 */
[----:B--2---:R-:W-:-:S13]  /*08b0*/  ISETP.NE.AND P0, PT, R0, 0x3, PT ;  /* 0x000000030000780c */ /* 0x004fda0003f05270 */
[----:B------:R-:W-:Y:S05]  /*08c0*/  @P0 BRA `(.L_x_11) ;  /* 0x00000000002c0947 */ /* 0x000fea0003800000 */
[----:B------:R-:W-:Y:S01]  /*08d0*/  UMOV UR8, 0x400 ;  /* 0x0000040000087882 */ /* 0x000fe20000000000 */
[----:B------:R-:W-:Y:S01]  /*08e0*/  UMOV UR7, 0x20 ;  /* 0x0000002000077882 */ /* 0x000fe20000000000 */
[----:B------:R-:W-:Y:S02]  /*08f0*/  ULEA UR8, UR37, UR8, 0x18 ;  /* 0x0000000825087291 */ /* 0x000fe4000f8ec0ff */
[----:B---3--:R-:W-:-:S04]  /*0900*/  UIADD3 UR12, UPT, UPT, -UR7, 0x100000, URZ ;  /* 0x00100000070c7890 */ /* 0x008fc8000fffe1ff */
[----:B------:R-:W-:Y:S02]  /*0910*/  USHF.L.U32 UR13, UR12, 0xb, URZ ;  /* 0x0000000b0c0d7899 */ /* 0x000fe400080006ff */
[----:B------:R-:W-:Y:S01]  /*0920*/  USHF.L.U32 UR12, UR12, 0x1, URZ ;  /* 0x000000010c0c7899 */ /* 0x000fe200080006ff */
[----:B------:R-:W-:Y:S01]  /*0930*/  ELECT P0, URZ, PT ;  /* 0x0000000000ff782f */ /* 0x000fe20003800000 */
[----:B------:R-:W2:Y:S10]  /*0940*/  FENCE.VIEW.ASYNC.S ;  /* 0x00000000000073c6 */ /* 0x000eb40000000000 */
[----:B--2---:R2:W3:Y:S01]  /*0950*/  SYNCS.EXCH.64 URZ, [UR8+0xc0], UR12 ;  /* 0x0000c00c08ff75b2 */ /* 0x0044e20008000100 */
[----:B------:R2:W1:Y:S01]  /*0960*/  SYNCS.EXCH.64 URZ, [UR8+0xc8], UR12 ;  /* 0x0000c80c08ff75b2 */ /* 0x0004620008000100 */
[----:B------:R-:W-:Y:S01]  /*0970*/  NOP ;  /* 0x0000000000007918 */ /* 0x000fe20000000000 */
.L_x_11:
[----:B------:R-:W4:Y:S01]  /*0980*/  SHFL.IDX PT, R0, R72, RZ, 0x1f ;  /* 0x00001fff48007589 */ /* 0x000f2200000e0000 */
[----:B------:R-:W-:Y:S01]  /*0990*/  NOP ;  /* 0x0000000000007918 */ /* 0x000fe20000000000 */
[----:B----4-:R-:W-:-:S13]  /*09a0*/  ISETP.NE.AND P0, PT, R0, 0x4, PT ;  /* 0x000000040000780c */ /* 0x010fda0003f05270 */
[----:B------:R-:W-:Y:S05]  /*09b0*/  @P0 BRA `(.L_x_12) ;  /* 0x0000000000480947 */ /* 0x000fea0003800000 */
[----:B---3--:R-:W-:Y:S01]  /*09c0*/  UMOV UR9, 0x1e0 ;  /* 0x000001e000097882 */ /* 0x008fe20000000000 */
[----:B--2---:R-:W-:Y:S01]  /*09d0*/  UMOV UR8, 0x400 ;  /* 0x0000040000087882 */ /* 0x004fe20000000000 */
[----:B------:R-:W-:Y:S01]  /*09e0*/  USEL UR9, UR9, 0x1a0, UP5 ;  /* 0x000001a009097887 */ /* 0x000fe2000a800000 */
        /* <DEDUP_REMOVED lines=9> */
[----:B------:R-:W2:Y:S02]  /*0a80*/  FENCE.VIEW.ASYNC.S ;  /* 0x00000000000073c6 */ /* 0x000ea40000000000 */
[----:B--2---:R4:W2:Y:S08]  /*0a90*/  SYNCS.EXCH.64 URZ, [UR8+0xd0], UR12 ;  /* 0x0000d00c08ff75b2 */ /* 0x0048b00008000100 */
[----:B------:R4:W3:Y:S01]  /*0aa0*/  SYNCS.EXCH.64 URZ, [UR8+0xe0], UR14 ;  /* 0x0000e00e08ff75b2 */ /* 0x0008e20008000100 */
[----:B------:R4:W1:Y:S01]  /*0ab0*/  SYNCS.EXCH.64 URZ, [UR8+0xd8], UR12 ;  /* 0x0000d80c08ff75b2 */ /* 0x0008620008000100 */
[----:B------:R4:W1:Y:S02]  /*0ac0*/  SYNCS.EXCH.64 URZ, [UR8+0xe8], UR14 ;  /* 0x0000e80e08ff75b2 */ /* 0x0008640008000100 */
[----:B----4-:R-:W-:Y:S01]  /*0ad0*/  NOP ;  /* 0x0000000000007918 */ /* 0x010fe20000000000 */
.L_x_12:
[----:B------:R-:W4:Y:S01]  /*0ae0*/  SHFL.IDX PT, R0, R72, RZ, 0x1f ;  /* 0x00001fff48007589 */ /* 0x000f2200000e0000 */
[----:B------:R-:W-:Y:S01]  /*0af0*/  NOP ;  /* 0x0000000000007918 */ /* 0x000fe20000000000 */
[----:B----4-:R-:W-:-:S13]  /*0b00*/  ISETP.NE.AND P0, PT, R0, 0x5, PT ;  /* 0x000000050000780c */ /* 0x010fda0003f05270 */
[----:B------:R-:W-:Y:S05]  /*0b10*/  @P0 BRA `(.L_x_13) ;  /* 0x0000000000540947 */ /* 0x000fea0003800000 */
[----:B---3--:R-:W-:Y:S01]  /*0b20*/  UMOV UR9, 0x400 ;  /* 0x0000040000097882 */ /* 0x008fe20000000000 */
[----:B--2---:R-:W-:Y:S01]  /*0b30*/  UMOV UR8, 0x1 ;  /* 0x0000000100087882 */ /* 0x004fe20000000000 */
        /* <DEDUP_REMOVED lines=13> */
[----:B------:R4:W1:Y:S01]  /*0c10*/  SYNCS.EXCH.64 URZ, [UR9+0x118], UR14 ;  /* 0x0001180e09ff75b2 */ /* 0x0008620008000100 */
[----:B------:R4:W1:Y:S01]  /*0c20*/  SYNCS.EXCH.64 URZ, [UR9+0x100], UR12 ;  /* 0x0001000c09ff75b2 */ /* 0x0008620008000100 */
[----:B------:R4:W1:Y:S01]  /*0c30*/  SYNCS.EXCH.64 URZ, [UR9+0x120], UR14 ;  /* 0x0001200e09ff75b2 */ /* 0x0008620008000100 */
[----:B------:R4:W1:Y:S01]  /*0c40*/  SYNCS.EXCH.64 URZ, [UR9+0x108], UR12 ;  /* 0x0001080c09ff75b2 */ /* 0x0008620008000100 */
[----:B------:R4:W1:Y:S02]  /*0c50*/  SYNCS.EXCH.64 URZ, [UR9+0x128], UR14 ;  /* 0x0001280e09ff75b2 */ /* 0x0008640008000100 */
[----:B----4-:R-:W-:Y:S01]  /*0c60*/  NOP ;  /* 0x0000000000007918 */ /* 0x010fe20000000000 */
.L_x_13:
[----:B------:R-:W4:Y:S01]  /*0c70*/  SHFL.IDX PT, R0, R72, RZ, 0x1f ;  /* 0x00001fff48007589 */ /* 0x000f2200000e0000 */
[----:B------:R-:W-:Y:S01]  /*0c80*/  ISETP.NE.OR P1, PT, RZ, UR10, !P1 ;  /* 0x0000000aff007c0c */ /* 0x000fe2000cf25670 */
[----:B------:R-:W-:Y:S01]  /*0c90*/  NOP ;  /* 0x0000000000007918 */ /* 0x000fe20000000000 */
[----:B----4-:R-:W-:-:S13]  /*0ca0*/  ISETP.NE.AND P0, PT, R0, 0x3, PT ;  /* 0x000000030000780c */ /* 0x010fda0003f05270 */
[----:B------:R-:W-:Y:S05]  /*0cb0*/  @P0 BRA `(.L_x_14) ;  /* 0x0000000000340947 */ /* 0x000fea0003800000 */
[----:B--2---:R-:W-:Y:S01]  /*0cc0*/  UMOV UR8, 0x400 ;  /* 0x0000040000087882 */ /* 0x004fe20000000000 */
[----:B------:R-:W-:Y:S01]  /*0cd0*/  UMOV UR7, 0x20 ;  /* 0x0000002000077882 */ /* 0x000fe20000000000 */
[----:B------:R-:W-:Y:S02]  /*0ce0*/  ULEA UR8, UR37, UR8, 0x18 ;  /* 0x0000000825087291 */ /* 0x000fe4000f8ec0ff */
[----:B---3--:R-:W-:-:S04]  /*0cf0*/  UIADD3 UR12, UPT, UPT, -UR7, 0x100000, URZ ;  /* 0x00100000070c7890 */ /* 0x008fc8000fffe1ff */
[----:B------:R-:W-:Y:S02]  /*0d00*/  USHF.L.U32 UR13, UR12, 0xb, URZ ;  /* 0x0000000b0c0d7899 */ /* 0x000fe400080006ff */
[----:B------:R-:W-:Y:S01]  /*0d10*/  USHF.L.U32 UR12, UR12, 0x1, URZ ;  /* 0x000000010c0c7899 */ /* 0x000fe200080006ff */
[----:B------:R-:W-:Y:S01]  /*0d20*/  ELECT P0, URZ, PT ;  /* 0x0000000000ff782f */ /* 0x000fe20003800000 */
[----:B------:R-:W2:Y:S10]  /*0d30*/  FENCE.VIEW.ASYNC.S ;  /* 0x00000000000073c6 */ /* 0x000eb40000000000 */
[----:B--2---:R4:W2:Y:S01]  /*0d40*/  SYNCS.EXCH.64 URZ, [UR8+0x130], UR12 ;  /* 0x0001300c08ff75b2 */ /* 0x0048a20008000100 */
[----:B------:R4:W3:Y:S01]  /*0d50*/  SYNCS.EXCH.64 URZ, [UR8+0x140], UR12 ;  /* 0x0001400c08ff75b2 */ /* 0x0008e20008000100 */
[----:B------:R4:W1:Y:S01]  /*0d60*/  SYNCS.EXCH.64 URZ, [UR8+0x138], UR12 ;  /* 0x0001380c08ff75b2 */ /* 0x0008620008000100 */
[----:B------:R4:W1:Y:S02]  /*0d70*/  SYNCS.EXCH.64 URZ, [UR8+0x148], UR12 ;  /* 0x0001480c08ff75b2 */ /* 0x0008640008000100 */
[----:B----4-:R-:W-:Y:S01]  /*0d80*/  NOP ;  /* 0x0000000000007918 */ /* 0x010fe20000000000 */
.L_x_14:
[----:B------:R-:W-:Y:S01]  /*0d90*/  VOTEU.ALL UP1, P1 ;  /* 0x0000000000ff7886 */ /* 0x000fe20000820000 */
[----:B--2---:R-:W2:Y:S01]  /*0da0*/  LDCU UR8, c[0x0][0x36c] ;  /* 0x00006d80ff0877ac */ /* 0x004ea20008000800 */
[----:B------:R-:W-:Y:S01]  /*0db0*/  NOP ;  /* 0x0000000000007918 */ /* 0x000fe20000000000 */
[----:B------:R-:W-:Y:S01]  /*0dc0*/  LOP3.LUT R10, R80, 0x1f, RZ, 0xc0, !PT ;  /* 0x0000001f500a7812 */ /* 0x000fe200078ec0ff */
[----:B---3--:R-:W-:Y:S01]  /*0dd0*/  UMOV UR12, 0x20 ;  /* 0x00000020000c7882 */ /* 0x008fe20000000000 */
[----:B------:R-:W-:Y:S01]  /*0de0*/  @!UP1 UMOV UR7, 0x400 ;  /* 0x0000040000079882 */ /* 0x000fe20000000000 */
[----:B------:R-:W-:-:S04]  /*0df0*/  @!UP1 UIADD3 UR12, UPT, UPT, -UR12, 0x100000, URZ ;  /* 0x001000000c0c9890 */ /* 0x000fc8000fffe1ff */
[----:B------:R-:W-:Y:S02]  /*0e00*/  @!UP1 USHF.L.U32 UR13, UR12, 0xb, URZ ;  /* 0x0000000b0c0d9899 */ /* 0x000fe400080006ff */
[----:B------:R-:W-:Y:S02]  /*0e10*/  @!UP1 USHF.L.U32 UR12, UR12, 0x1, URZ ;  /* 0x000000010c0c9899 */ /* 0x000fe400080006ff */
[----:B------:R-:W-:Y:S01]  /*0e20*/  @!UP1 ULEA UR7, UR37, UR7, 0x18 ;  /* 0x0000000725079291 */ /* 0x000fe2000f8ec0ff */
[----:B------:R-:W-:Y:S01]  /*0e30*/  VOTEU.ALL UP1, P1 ;  /* 0x0000000000ff7886 */ /* 0x000fe20000820000 */
[----:B------:R-:W-:Y:S01]  /*0e40*/  UISETP.NE.AND UP4, UPT, UR10, URZ, UPT ;  /* 0x000000ff0a00728c */ /* 0x000fe2000bf85270 */
[----:B------:R-:W3:Y:S09]  /*0e50*/  FENCE.VIEW.ASYNC.S ;  /* 0x00000000000073c6 */ /* 0x000ef20000000000 */
[----:B---3--:R3:W4:Y:S01]  /*0e60*/  @!UP1 SYNCS.EXCH.64 URZ, [UR7+0x150], UR12 ;  /* 0x0001500c07ff95b2 */ /* 0x0087220008000100 */
[----:B--2---:R-:W-:-:S09]  /*0e70*/  UISETP.EQ.U32.AND UP1, UPT, UR8, 0x1, UPT ;  /* 0x000000010800788c */ /* 0x004fd2000bf22070 */
[----:B------:R-:W-:Y:S05]  /*0e80*/  BRA.U !UP1, `(.L_x_15) ;  /* 0x0000000109087547 */ /* 0x000fea000b800000 */
[----:B-1--4-:R-:W-:Y:S01]  /*0e90*/  UCGABAR_ARV ;  /* 0x00000000000079c7 */ /* 0x012fe20008000000 */
[----:B------:R-:W-:Y:S05]  /*0ea0*/  BRA `(.L_x_16) ;  /* 0x0000000000047947 */ /* 0x000fea0003800000 */
.L_x_15:
[----:B-1--4-:R-:W-:Y:S01]  /*0eb0*/  NOP ;  /* 0x0000000000007918 */ /* 0x012fe20000000000 */
.L_x_16:
[----:B------:R-:W1:Y:S01]  /*0ec0*/  S2R R11, SR_CTAID.X ;  /* 0x00000000000b7919 */ /* 0x000e620000002500 */
[----:B------:R-:W-:-:S05]  /*0ed0*/  CS2R.32 R68, SR_CgaSize ;  /* 0x0000000000447805 */ /* 0x000fca0000008a00 */
[----:B------:R-:W-:-:S05]  /*0ee0*/  IMAD R68, R68, -0xa0, RZ ;  /* 0xffffff6044447824 */ /* 0x000fca00078e02ff */
[----:B------:R-:W-:-:S14]  /*0ef0*/  R2UR UR8, R68 ;  /* 0x00000000440872ca */ /* 0x000fdc00000e0000 */
[----:B------:R-:W2:Y:S01]  /*0f00*/  LDCU UR8, c[0x0][UR8+0x2b0] ;  /* 0x00005600080877ac */ /* 0x000ea20008000800 */
[----:B------:R-:W-:-:S05]  /*0f10*/  CS2R.32 R0, SR_CgaSize ;  /* 0x0000000000007805 */ /* 0x000fca0000008a00 */
[----:B------:R-:W-:-:S06]  /*0f20*/  IMAD R0, R0, -0xa0, RZ ;  /* 0xffffff6000007824 */ /* 0x000fcc00078e02ff */
[----:B------:R-:W4:Y:S01]  /*0f30*/  LDC R0, c[0x0][R0+0x2a0] ;  /* 0x0000a80000007b82 */ /* 0x000f220000000800 */
[----:B------:R-:W-:Y:S01]  /*0f40*/  PRMT R8, RZ, 0x7610, R8 ;  /* 0x00007610ff087816 */ /* 0x000fe20000000008 */
[----:B------:R-:W2:Y:S01]  /*0f50*/  S2R R20, SR_CTAID.Y ;  /* 0x0000000000147919 */ /* 0x000ea20000002600 */
[----:B------:R-:W-:-:S05]  /*0f60*/  CS2R.32 R68, SR_CgaSize ;  /* 0x0000000000447805 */ /* 0x000fca0000008a00 */
[----:B------:R-:W-:-:S05]  /*0f70*/  IMAD R68, R68, -0xa0, RZ ;  /* 0xffffff6044447824 */ /* 0x000fca00078e02ff */
[----:B---3--:R-:W-:-:S14]  /*0f80*/  R2UR UR7, R68 ;  /* 0x00000000440772ca */ /* 0x008fdc00000e0000 */
[----:B------:R-:W3:Y:S01]  /*0f90*/  LDCU UR7, c[0x0][UR7+0x2b4] ;  /* 0x00005680070777ac */ /* 0x000ee20008000800 */
[----:B------:R-:W-:Y:S01]  /*0fa0*/  UISETP.NE.AND UP2, UPT, UR10, 0x2, UPT ;  /* 0x000000020a00788c */ /* 0x000fe2000bf45270 */
[----:B------:R-:W2:Y:S01]  /*0fb0*/  LDC R9, c[0x0][0xb24] ;  /* 0x0002c900ff097b82 */ /* 0x000ea20000000800 */
[----:B------:R-:W-:-:S05]  /*0fc0*/  CS2R.32 R66, SR_CgaSize ;  /* 0x0000000000427805 */ /* 0x000fca0000008a00 */
[----:B------:R-:W-:-:S06]  /*0fd0*/  IMAD R66, R66, -0xa0, RZ ;  /* 0xffffff6042427824 */ /* 0x000fcc00078e02ff */
[----:B------:R-:W4:Y:S08]  /*0fe0*/  LDC R66, c[0x0][R66+0x2a4] ;  /* 0x0000a90042427b82 */ /* 0x000f300000000800 */
[----:B------:R-:W4:Y:S01]  /*0ff0*/  LDC R26, c[0x0][0xb24] ;  /* 0x0002c900ff1a7b82 */ /* 0x000f220000000800 */
[----:B-1----:R-:W-:Y:S01]  /*1000*/  I2FP.F32.U32 R4, R11 ;  /* 0x0000000b00047245 */ /* 0x002fe20000201000 */
[----:B------:R-:W-:-:S06]  /*1010*/  IMAD.MOV.U32 R21, RZ, RZ, R11 ;  /* 0x000000ffff157224 */ /* 0x000fcc00078e000b */
[----:B------:R-:W1:Y:S01]  /*1020*/  S2UR UR36, SR_CTAID.Z ;  /* 0x00000000002479c3 */ /* 0x000e620000002700 */
[----:B--2---:R-:W-:Y:S02]  /*1030*/  ISETP.GE.AND P0, PT, R9, 0x1, PT ;  /* 0x000000010900780c */ /* 0x004fe40003f06270 */
[----:B------:R-:W-:Y:S01]  /*1040*/  I2FP.F32.U32 R2, R20 ;  /* 0x0000001400027245 */ /* 0x000fe20000201000 */
[----:B------:R-:W-:-:S04]  /*1050*/  FMUL R4, R4, UR8 ;  /* 0x0000000804047c20 */ /* 0x000fc80008400000 */
[----:B---3--:R-:W-:Y:S01]  /*1060*/  FMUL R2, R2, UR7 ;  /* 0x0000000702027c20 */ /* 0x008fe20008400000 */
[----:B------:R-:W2:Y:S01]  /*1070*/  F2I.U32.TRUNC.NTZ R68, R4 ;  /* 0x0000000400447305 */ /* 0x000ea2000020f000 */
[----:B------:R-:W3:Y:S07]  /*1080*/  LDCU UR7, c[0x0][0xb30] ;  /* 0x00016600ff0777ac */ /* 0x000eee0008000800 */
[----:B------:R-:W1:Y:S01]  /*1090*/  F2I.U32.TRUNC.NTZ R3, R2 ;  /* 0x0000000200037305 */ /* 0x000e62000020f000 */
[----:B--2---:R-:W-:-:S04]  /*10a0*/  IMAD.MOV R68, RZ, RZ, -R68 ;  /* 0x000000ffff447224 */ /* 0x004fc800078e0a44 */
[----:B----4-:R-:W-:Y:S01]  /*10b0*/  IMAD R68, R0, R68, R11 ;  /* 0x0000004400447224 */ /* 0x010fe200078e020b */
[----:B------:R-:W-:Y:S01]  /*10c0*/  PRMT R0, RZ, 0x7610, R0 ;  /* 0x00007610ff007816 */ /* 0x000fe20000000000 */
[----:B---3--:R-:W-:Y:S01]  /*10d0*/  UISETP.NE.AND UP3, UPT, UR7, 0x1, UPT ;  /* 0x000000010700788c */ /* 0x008fe2000bf65270 */
[----:B-1----:R-:W-:-:S05]  /*10e0*/  IADD3 R3, PT, PT, -R3, RZ, RZ ;  /* 0x000000ff03037210 */ /* 0x002fca0007ffe1ff */
[----:B------:R-:W-:Y:S01]  /*10f0*/  IMAD R66, R66, R3, R20 ;  /* 0x0000000342427224 */ /* 0x000fe200078e0214 */
[----:B------:R-:W-:Y:S06]  /*1100*/  BRA.U UP4, `(.L_x_17) ;  /* 0x0000000104247547 */ /* 0x000fec000b800000 */
[----:B------:R-:W-:Y:S01]  /*1110*/  ISETP.NE.AND P1, PT, R66, RZ, PT ;  /* 0x000000ff4200720c */ /* 0x000fe20003f25270 */
[----:B------:R-:W-:Y:S01]  /*1120*/  IMAD.MOV.U32 R0, RZ, RZ, 0x3 ;  /* 0x00000003ff007424 */ /* 0x000fe200078e00ff */
[C---:B------:R-:W-:Y:S02]  /*1130*/  LOP3.LUT R3, R68.reuse, 0xfffffffe, RZ, 0xc0, !PT ;  /* 0xfffffffe44037812 */ /* 0x040fe400078ec0ff */
[----:B------:R-:W-:Y:S02]  /*1140*/  ISETP.LT.U32.OR P1, PT, R68, 0x2, !P1 ;  /* 0x000000024400780c */ /* 0x000fe40004f21470 */
[----:B------:R-:W-:Y:S02]  /*1150*/  SHF.L.U32 R0, R0, R3, RZ ;  /* 0x0000000300007219 */ /* 0x000fe400000006ff */
[----:B------:R-:W-:Y:S02]  /*1160*/  SEL R5, RZ, 0x1, !P1 ;  /* 0x00000001ff057807 */ /* 0x000fe40004800000 */
[----:B------:R-:W-:-:S05]  /*1170*/  SEL R2, RZ, 0x2, !P1 ;  /* 0x00000002ff027807 */ /* 0x000fca0004800000 */
[----:B------:R-:W-:-:S05]  /*1180*/  IMAD.IADD R2, R5, 0x1, R2 ;  /* 0x0000000105027824 */ /* 0x000fca00078e0202 */
[----:B------:R-:W-:Y:S02]  /*1190*/  PRMT R8, R2, 0x7610, R8 ;  /* 0x0000761002087816 */ /* 0x000fe40000000008 */
.L_x_17:
[----:B------:R-:W-:Y:S05]  /*11a0*/  @!P0 BRA `(.L_x_18) ;  /* 0x0000000000b88947 */ /* 0x000fea0003800000 */
[----:B------:R-:W1:Y:S01]  /*11b0*/  LDC.64 R4, c[0x0][0xb18] ;  /* 0x0002c600ff047b82 */ /* 0x000e620000000a00 */
[----:B------:R-:W-:-:S07]  /*11c0*/  ISETP.NE.AND P0, PT, R9, 0x1, PT ;  /* 0x000000010900780c */ /* 0x000fce0003f05270 */
[----:B------:R-:W2:Y:S08]  /*11d0*/  LDC R14, c[0x0][0xb0c] ;  /* 0x0002c300ff0e7b82 */ /* 0x000eb00000000800 */
[----:B------:R-:W3:Y:S08]  /*11e0*/  LDC R13, c[0x0][0x370] ;  /* 0x0000dc00ff0d7b82 */ /* 0x000ef00000000800 */
[----:B------:R-:W4:Y:S01]  /*11f0*/  LDC R16, c[0x0][0x374] ;  /* 0x0000dd00ff107b82 */ /* 0x000f220000000800 */
[----:B-1----:R-:W-:-:S07]  /*1200*/  ISETP.NE.AND P1, PT, R4, 0x1, PT ;  /* 0x000000010400780c */ /* 0x002fce0003f25270 */
[----:B------:R-:W3:Y:S01]  /*1210*/  LDC.64 R6, c[0x0][0xb10] ;  /* 0x0002c400ff067b82 */ /* 0x000ee20000000a00 */
[----:B--2---:R-:W-:-:S07]  /*1220*/  ISETP.NE.AND P2, PT, R14, 0x1, PT ;  /* 0x000000010e00780c */ /* 0x004fce0003f45270 */
[----:B------:R-:W1:Y:S08]  /*1230*/  LDC R12, c[0x0][0xb20] ;  /* 0x0002c800ff0c7b82 */ /* 0x000e700000000800 */
[----:B------:R-:W2:Y:S01]  /*1240*/  LDC.64 R2, c[0x0][0xb28] ;  /* 0x0002ca00ff027b82 */ /* 0x000ea20000000a00 */
[----:B----4-:R-:W-:-:S04]  /*1250*/  IMAD.HI.U32 R15, R16, R5, RZ ;  /* 0x00000005100f7227 */ /* 0x010fc800078e00ff */
[----:B------:R-:W-:-:S04]  /*1260*/  IMAD.HI.U32 R5, R20, R5, RZ ;  /* 0x0000000514057227 */ /* 0x000fc800078e00ff */
[----:B---3--:R-:W-:-:S04]  /*1270*/  IMAD.HI.U32 R18, R13, R6, RZ ;  /* 0x000000060d127227 */ /* 0x008fc800078e00ff */
[C---:B------:R-:W-:Y:S01]  /*1280*/  IMAD.HI.U32 R22, R11.reuse, R6, RZ ;  /* 0x000000060b167227 */ /* 0x040fe200078e00ff */
[-C--:B------:R-:W-:Y:S02]  /*1290*/  @P2 SHF.R.U32.HI R13, RZ, R7.reuse, R18 ;  /* 0x00000007ff0d2219 */ /* 0x080fe40000011612 */
[-C--:B-1----:R-:W-:Y:S02]  /*12a0*/  @P1 SHF.R.U32.HI R16, RZ, R12.reuse, R15 ;  /* 0x0000000cff101219 */ /* 0x082fe4000001160f */
[----:B------:R-:W-:Y:S02]  /*12b0*/  SHF.R.U32.HI R5, RZ, R12, R5 ;  /* 0x0000000cff057219 */ /* 0x000fe40000011605 */
[----:B------:R-:W-:Y:S02]  /*12c0*/  SHF.R.U32.HI R22, RZ, R7, R22 ;  /* 0x00000007ff167219 */ /* 0x000fe40000011616 */
[----:B------:R-:W-:Y:S01]  /*12d0*/  SEL R5, R20, R5, !P1 ;  /* 0x0000000514057207 */ /* 0x000fe20004800000 */
[----:B--2---:R-:W-:Y:S01]  /*12e0*/  IMAD.HI.U32 R18, R16, R2, RZ ;  /* 0x0000000210127227 */ /* 0x004fe200078e00ff */
[----:B------:R-:W-:-:S02]  /*12f0*/  SEL R21, R11, R22, !P2 ;  /* 0x000000160b157207 */ /* 0x000fc40005000000 */
[----:B------:R-:W-:Y:S01]  /*1300*/  IADD3 R7, PT, PT, -R5, RZ, RZ ;  /* 0x000000ff05077210 */ /* 0x000fe20007ffe1ff */
[----:B------:R-:W-:Y:S01]  /*1310*/  IMAD.HI.U32 R6, R13, R2, RZ ;  /* 0x000000020d067227 */ /* 0x000fe200078e00ff */
[----:B------:R-:W-:-:S03]  /*1320*/  @P0 SHF.R.U32.HI R16, RZ, R3, R18 ;  /* 0x00000003ff100219 */ /* 0x000fc60000011612 */
[----:B------:R-:W-:Y:S01]  /*1330*/  IMAD R7, R4, R7, R20 ;  /* 0x0000000704077224 */ /* 0x000fe200078e0214 */
[----:B------:R-:W-:Y:S01]  /*1340*/  @P0 SHF.R.U32.HI R13, RZ, R3, R6 ;  /* 0x00000003ff0d0219 */ /* 0x000fe20000011606 */
[----:B------:R-:W-:-:S04]  /*1350*/  IMAD R16, R16, R9, RZ ;  /* 0x0000000910107224 */ /* 0x000fc800078e02ff */
[----:B------:R-:W-:Y:S01]  /*1360*/  IMAD R6, R13, R9, RZ ;  /* 0x000000090d067224 */ /* 0x000fe200078e02ff */
[----:B------:R-:W-:-:S04]  /*1370*/  ISETP.GE.AND P1, PT, R5, R16, PT ;  /* 0x000000100500720c */ /* 0x000fc80003f26270 */
[----:B------:R-:W-:Y:S01]  /*1380*/  ISETP.GE.OR P1, PT, R21, R6, P1 ;  /* 0x000000061500720c */ /* 0x000fe20000f26670 */
[----:B------:R-:W-:-:S05]  /*1390*/  IMAD.HI.U32 R6, R5, R2, RZ ;  /* 0x0000000205067227 */ /* 0x000fca00078e00ff */
[----:B------:R-:W-:-:S04]  /*13a0*/  SHF.R.U32.HI R6, RZ, R3, R6 ;  /* 0x00000003ff067219 */ /* 0x000fc80000011606 */
[----:B------:R-:W-:-:S03]  /*13b0*/  SEL R6, R5, R6, !P0 ;  /* 0x0000000605067207 */ /* 0x000fc60004000000 */
[----:B------:R-:W-:Y:S01]  /*13c0*/  @!P1 IMAD.HI.U32 R12, R21, R2, RZ ;  /* 0x00000002150c9227 */ /* 0x000fe200078e00ff */
[----:B------:R-:W-:-:S04]  /*13d0*/  IADD3 R2, PT, PT, -R6, RZ, RZ ;  /* 0x000000ff06027210 */ /* 0x000fc80007ffe1ff */
[----:B------:R-:W-:Y:S01]  /*13e0*/  @!P1 SHF.R.U32.HI R12, RZ, R3, R12 ;  /* 0x00000003ff0c9219 */ /* 0x000fe2000001160c */
[----:B------:R-:W-:-:S03]  /*13f0*/  IMAD R2, R9, R2, R5 ;  /* 0x0000000209027224 */ /* 0x000fc600078e0205 */
[----:B------:R-:W-:-:S05]  /*1400*/  @!P1 SEL R3, R21, R12, !P0 ;  /* 0x0000000c15039207 */ /* 0x000fca0004000000 */
[--C-:B------:R-:W-:Y:S02]  /*1410*/  @!P1 IMAD.IADD R6, R6, 0x1, -R3.reuse ;  /* 0x0000000106069824 */ /* 0x100fe400078e0a03 */
[----:B------:R-:W-:Y:S01]  /*1420*/  @!P1 IMAD R3, R2, R13, R3 ;  /* 0x0000000d02039224 */ /* 0x000fe200078e0203 */
[----:B------:R-:W-:Y:S01]  /*1430*/  IADD3 R2, PT, PT, -R21, RZ, RZ ;  /* 0x000000ff15027210 */ /* 0x000fe20007ffe1ff */
[----:B------:R-:W-:Y:S02]  /*1440*/  @!P1 IMAD R5, R6, R9, R21 ;  /* 0x0000000906059224 */ /* 0x000fe400078e0215 */
[----:B------:R-:W-:Y:S02]  /*1450*/  @!P1 IMAD.MOV.U32 R21, RZ, RZ, R3 ;  /* 0x000000ffff159224 */ /* 0x000fe400078e0003 */
[----:B------:R-:W-:Y:S02]  /*1460*/  IMAD R2, R14, R2, R11 ;  /* 0x000000020e027224 */ /* 0x000fe400078e020b */
[----:B------:R-:W-:-:S02]  /*1470*/  IMAD R20, R5, R4, R7 ;  /* 0x0000000405147224 */ /* 0x000fc400078e0207 */
[----:B------:R-:W-:Y:S02]  /*1480*/  IMAD R21, R21, R14, R2 ;  /* 0x0000000e15157224 */ /* 0x000fe400078e0202 */
.L_x_18:
[----:B------:R-:W-:Y:S05]  /*1490*/  BRA.U UP3, `(.L_x_19) ;  /* 0x0000000103407547 */ /* 0x000fea000b800000 */
[----:B------:R-:W1:Y:S08]  /*14a0*/  LDC.64 R4, c[0x0][0xb10] ;  /* 0x0002c400ff047b82 */ /* 0x000e700000000a00 */
[----:B------:R-:W2:Y:S08]  /*14b0*/  LDC.64 R2, c[0x0][0xb18] ;  /* 0x0002c600ff027b82 */ /* 0x000eb00000000a00 */
[----:B------:R-:W3:Y:S08]  /*14c0*/  LDC R6, c[0x0][0xb20] ;  /* 0x0002c800ff067b82 */ /* 0x000ef00000000800 */
[----:B------:R-:W4:Y:S01]  /*14d0*/  LDC R12, c[0x0][0xb0c] ;  /* 0x0002c300ff0c7b82 */ /* 0x000f220000000800 */
[----:B-1----:R-:W-:-:S05]  /*14e0*/  IMAD.HI.U32 R4, R21, R4, RZ ;  /* 0x0000000415047227 */ /* 0x002fca00078e00ff */
[----:B------:R-:W-:Y:S01]  /*14f0*/  SHF.R.U32.HI R4, RZ, R5, R4 ;  /* 0x00000005ff047219 */ /* 0x000fe20000011604 */
[----:B--2---:R-:W-:Y:S01]  /*1500*/  IMAD.HI.U32 R3, R20, R3, RZ ;  /* 0x0000000314037227 */ /* 0x004fe200078e00ff */
[----:B------:R-:W-:-:S04]  /*1510*/  ISETP.NE.AND P0, PT, R2, 0x1, PT ;  /* 0x000000010200780c */ /* 0x000fc80003f05270 */
[----:B---3--:R-:W-:-:S04]  /*1520*/  SHF.R.U32.HI R3, RZ, R6, R3 ;  /* 0x00000006ff037219 */ /* 0x008fc80000011603 */
[----:B------:R-:W-:Y:S02]  /*1530*/  SEL R3, R20, R3, !P0 ;  /* 0x0000000314037207 */ /* 0x000fe40004000000 */
[----:B----4-:R-:W-:-:S04]  /*1540*/  ISETP.NE.AND P1, PT, R12, 0x1, PT ;  /* 0x000000010c00780c */ /* 0x010fc80003f25270 */
[----:B------:R-:W-:-:S05]  /*1550*/  SEL R6, R21, R4, !P1 ;  /* 0x0000000415067207 */ /* 0x000fca0004800000 */
[----:B------:R-:W-:Y:S02]  /*1560*/  IMAD.IADD R4, R3, 0x1, -R6 ;  /* 0x0000000103047824 */ /* 0x000fe400078e0a06 */
[----:B------:R-:W-:Y:S02]  /*1570*/  IMAD.IADD R3, R6, 0x1, -R3 ;  /* 0x0000000106037824 */ /* 0x000fe400078e0a03 */
[----:B------:R-:W-:Y:S02]  /*1580*/  IMAD R21, R4, R12, R21 ;  /* 0x0000000c04157224 */ /* 0x000fe400078e0215 */
[----:B------:R-:W-:Y:S02]  /*1590*/  IMAD R20, R3, R2, R20 ;  /* 0x0000000203147224 */ /* 0x000fe400078e0214 */
.L_x_19:
[----:B------:R-:W-:Y:S05]  /*15a0*/  BRA.U !UP1, `(.L_x_20) ;  /* 0x00000001090c7547 */ /* 0x000fea000b800000 */
[----:B------:R-:W-:Y:S01]  /*15b0*/  UCGABAR_WAIT ;  /* 0x0000000000007dc7 */ /* 0x000fe20008000000 */
[----:B------:R-:W-:Y:S01]  /*15c0*/  CCTL.IVALL ;  /* 0x00000000ff00798f */ /* 0x000fe20002000000 */
[----:B------:R-:W-:Y:S05]  /*15d0*/  BRA `(.L_x_21) ;  /* 0x0000000000047947 */ /* 0x000fea0003800000 */
.L_x_20:
[----:B------:R-:W-:Y:S06]  /*15e0*/  BAR.SYNC.DEFER_BLOCKING 0x0 ;  /* 0x0000000000007b1d */ /* 0x000fec0000010000 */
.L_x_21:
[----:B------:R-:W-:Y:S05]  /*15f0*/  BRA.U UP2, `(.L_x_22) ;  /* 0x0000001502487547 */ /* 0x000fea000b800000 */
[----:B------:R-:W1:Y:S01]  /*1600*/  LDCU UR4, c[0x0][0x38c] ;  /* 0x00007180ff0477ac */ /* 0x000e620008000800 */
[----:B------:R-:W2:Y:S01]  /*1610*/  LDC R9, c[0x0][0x370] ;  /* 0x0000dc00ff097b82 */ /* 0x000ea20000000800 */
[C---:B------:R-:W-:Y:S01]  /*1620*/  IMAD.SHL.U32 R17, R11.reuse, 0x40, RZ ;  /* 0x000000400b117824 */ /* 0x040fe200078e00ff */
[----:B------:R-:W-:Y:S01]  /*1630*/  PLOP3.LUT P1, PT, PT, PT, UP5, 0x80, 0x8 ;  /* 0x000000000008781c */ /* 0x000fe20003f2f058 */
[----:B------:R-:W-:Y:S01]  /*1640*/  HFMA2 R15, -RZ, RZ, 0, 5.9604644775390625e-08 ;  /* 0x00000001ff0f7431 */ /* 0x000fe200000001ff */
[----:B------:R-:W-:Y:S01]  /*1650*/  UISETP.NE.AND UP1, UPT, UR10, URZ, UPT ;  /* 0x000000ff0a00728c */ /* 0x000fe2000bf25270 */
[----:B------:R-:W-:Y:S01]  /*1660*/  HFMA2 R12, -RZ, RZ, 0, 0 ;  /* 0x00000000ff0c7431 */ /* 0x000fe200000001ff */
[----:B------:R-:W-:Y:S01]  /*1670*/  ISETP.NE.AND P4, PT, R10, RZ, P5 ;  /* 0x000000ff0a00720c */ /* 0x000fe20002f85270 */
[----:B------:R-:W-:Y:S01]  /*1680*/  IMAD.SHL.U32 R16, R11, 0x80, RZ ;  /* 0x000000800b107824 */ /* 0x000fe200078e00ff */
[----:B------:R-:W3:Y:S01]  /*1690*/  LDC R0, c[0x0][0x374] ;  /* 0x0000dd00ff007b82 */ /* 0x000ee20000000800 */
[----:B------:R-:W-:Y:S01]  /*16a0*/  PLOP3.LUT P1, PT, P1, PT, PT, 0x8, 0x80 ;  /* 0x000000000080781c */ /* 0x000fe20000f2e170 */
[----:B------:R-:W-:Y:S01]  /*16b0*/  IMAD.MOV.U32 R14, RZ, RZ, RZ ;  /* 0x000000ffff0e7224 */ /* 0x000fe200078e00ff */
[----:B------:R-:W-:Y:S01]  /*16c0*/  MOV R8, 0x1 ;  /* 0x0000000100087802 */ /* 0x000fe20000000f00 */
[----:B------:R-:W-:Y:S01]  /*16d0*/  IMAD.MOV.U32 R10, RZ, RZ, RZ ;  /* 0x000000ffff0a7224 */ /* 0x000fe200078e00ff */
[----:B------:R-:W-:Y:S01]  /*16e0*/  LOP3.LUT R17, R17, 0x40, RZ, 0xc0, !PT ;  /* 0x0000004011117812 */ /* 0x000fe200078ec0ff */
[----:B------:R-:W4:Y:S01]  /*16f0*/  LDCU.64 UR14, c[0x0][0x348] ;  /* 0x00006900ff0e77ac */ /* 0x000f220008000a00 */
[----:B-1----:R-:W-:-:S02]  /*1700*/  UIADD3 UR5, UPT, UPT, UR4, 0x1f, URZ ;  /* 0x0000001f04057890 */ /* 0x002fc4000fffe0ff */
[----:B------:R-:W-:Y:S02]  /*1710*/  USEL UR22, UR6, 0x2, UP1 ;  /* 0x0000000206167887 */ /* 0x000fe40008800000 */
[----:B------:R-:W-:Y:S01]  /*1720*/  USHF.R.S32.HI UR7, URZ, 0x1f, UR5 ;  /* 0x0000001fff077899 */ /* 0x000fe20008011405 */
[----:B------:R-:W-:-:S03]  /*1730*/  UMOV UR23, URZ ;  /* 0x000000ff00177c82 */ /* 0x000fc60008000000 */
[----:B------:R-:W-:Y:S02]  /*1740*/  ULEA.HI UR7, UR7, UR5, URZ, 0x5 ;  /* 0x0000000507077291 */ /* 0x000fe4000f8f28ff */
[----:B------:R-:W-:Y:S02]  /*1750*/  UIADD3 UR5, UPT, UPT, UR4, -0x1, URZ ;  /* 0xffffffff04057890 */ /* 0x000fe4000fffe0ff */
[----:B------:R-:W-:Y:S02]  /*1760*/  USHF.R.S32.HI UR7, URZ, 0x5, UR7 ;  /* 0x00000005ff077899 */ /* 0x000fe40008011407 */
[----:B------:R-:W-:Y:S02]  /*1770*/  UISETP.GE.U32.AND UP2, UPT, UR5, -0x3f, UPT ;  /* 0xffffffc10500788c */ /* 0x000fe4000bf46070 */
[----:B------:R-:W-:Y:S02]  /*1780*/  UISETP.LT.U32.AND UP0, UPT, UR7, 0x8, UPT ;  /* 0x000000080700788c */ /* 0x000fe4000bf01070 */
[----:B------:R-:W-:-:S02]  /*1790*/  UIADD3 UR4, UPT, UPT, UR4, 0x3e, URZ ;  /* 0x0000003e04047890 */ /* 0x000fc4000fffe0ff */
[----:B------:R-:W-:-:S04]  /*17a0*/  USEL UR5, UR7, 0x8, UP0 ;  /* 0x0000000807057887 */ /* 0x000fc80008000000 */
[----:B------:R-:W-:Y:S02]  /*17b0*/  UIADD3 UR21, UPT, UPT, UR5, -0x1, URZ ;  /* 0xffffffff05157890 */ /* 0x000fe4000fffe0ff */
[----:B------:R-:W-:Y:S02]  /*17c0*/  @UP2 UIADD3 UR21, UPT, UPT, UR5, URZ, URZ ;  /* 0x000000ff05152290 */ /* 0x000fe4000fffe0ff */
[----:B------:R-:W-:Y:S02]  /*17d0*/  UIADD3 UR24, UPT, UPT, UR7, -UR5, URZ ;  /* 0x8000000507187290 */ /* 0x000fe4000fffe0ff */
[----:B------:R-:W-:Y:S02]  /*17e0*/  UIADD3 UR13, UPT, UPT, UR21, 0x1, URZ ;  /* 0x00000001150d7890 */ /* 0x000fe4000fffe0ff */
[----:B--2-4-:R-:W-:-:S12]  /*17f0*/  UIADD3 UR21, UPT, UPT, -UR21, URZ, URZ ;  /* 0x000000ff15157290 */ /* 0x014fd8000fffe1ff */
.L_x_42:
[----:B------:R-:W-:Y:S01]  /*1800*/  UISETP.NE.AND UP0, UPT, UR37, URZ, UPT ;  /* 0x000000ff2500728c */ /* 0x000fe2000bf05270 */
[----:B------:R-:W1:Y:S08]  /*1810*/  S2UR UR37, SR_CgaCtaId ;  /* 0x00000000002579c3 */ /* 0x000e700000008800 */
[----:B------:R-:W-:Y:S05]  /*1820*/  BRA.U UP0, `(.L_x_23) ;  /* 0x0000000100347547 */ /* 0x000fea000b800000 */
[----:B------:R-:W2:Y:S01]  /*1830*/  S2R R2, SR_CgaCtaId ;  /* 0x0000000000027919 */ /* 0x000ea20000008800 */
[----:B------:R-:W-:-:S04]  /*1840*/  MOV R3, 0x400 ;  /* 0x0000040000037802 */ /* 0x000fc80000000f00 */
[----:B--2---:R-:W-:Y:S02]  /*1850*/  LEA R3, R2, R3, 0x18 ;  /* 0x0000000302037211 */ /* 0x004fe400078ec0ff */
[----:B------:R-:W-:-:S03]  /*1860*/  SHF.L.U32 R2, R8, 0x1f, RZ ;  /* 0x0000001f08027819 */ /* 0x000fc600000006ff */
[----:B------:R-:W-:-:S04]  /*1870*/  IMAD R3, R10, 0x8, R3 ;  /* 0x000000080a037824 */ /* 0x000fc800078e0203 */
[----:B------:R-:W2:Y:S02]  /*1880*/  SYNCS.PHASECHK.TRANS64.TRYWAIT P0, [R3+URZ+0x140], R2 ;  /* 0x00014002030075a7 */ /* 0x000ea400080011ff */
[----:B--2---:R-:W-:Y:S05]  /*1890*/  @!P0 BRA `(.L_x_24) ;  /* 0x0000009c00d08947 */ /* 0x004fea0003800000 */
.L_x_189:
[----:B------:R-:W-:Y:S01]  /*18a0*/  VIADD R10, R10, 0x1 ;  /* 0x000000010a0a7836 */ /* 0x000fe20000000000 */
[----:B------:R2:W-:Y:S04]  /*18b0*/  SYNCS.ARRIVE.TRANS64.A1T0 RZ, [R3+URZ+0x130], RZ ;  /* 0x000130ff03ff79a7 */ /* 0x0005e800081000ff */
[----:B------:R-:W-:-:S04]  /*18c0*/  ISETP.NE.AND P0, PT, R10, 0x2, PT ;  /* 0x000000020a00780c */ /* 0x000fc80003f05270 */
[----:B------:R-:W-:Y:S02]  /*18d0*/  SEL R10, R10, RZ, P0 ;  /* 0x000000ff0a0a7207 */ /* 0x000fe40000000000 */
[----:B--2---:R-:W-:-:S04]  /*18e0*/  SEL R3, RZ, 0x1, P0 ;  /* 0x00000001ff037807 */ /* 0x004fc80000000000 */
[----:B------:R-:W-:-:S07]  /*18f0*/  LOP3.LUT R8, R8, R3, RZ, 0x3c, !PT ;  /* 0x0000000308087212 */ /* 0x000fce00078e3cff */
.L_x_23:
[----:B------:R-:W-:Y:S01]  /*1900*/  UMOV UR6, 0x400 ;  /* 0x0000040000067882 */ /* 0x000fe20000000000 */
[----:B------:R-:W-:Y:S01]  /*1910*/  LEA.HI R3, R21, R21, RZ, 0x1 ;  /* 0x0000001515037211 */ /* 0x000fe200078f08ff */
[----:B-1----:R-:W-:Y:S01]  /*1920*/  ULEA UR6, UR37, UR6, 0x18 ;  /* 0x0000000625067291 */ /* 0x002fe2000f8ec0ff */
[----:B------:R-:W-:Y:S01]  /*1930*/  SHF.L.U32 R2, R15, 0x1f, RZ ;  /* 0x0000001f0f027819 */ /* 0x000fe200000006ff */
[----:B------:R-:W-:Y:S01]  /*1940*/  UISETP.GE.U32.AND UP0, UPT, UR4, 0x3f, UPT ;  /* 0x0000003f0400788c */ /* 0x000fe2000bf06070 */
[----:B------:R-:W-:Y:S01]  /*1950*/  R2UR UR35, R16 ;  /* 0x00000000102372ca */ /* 0x000fe200000e0000 */
[----:B------:R-:W-:Y:S01]  /*1960*/  ULEA UR8, UR23, UR6, 0x3 ;  /* 0x0000000617087291 */ /* 0x000fe2000f8e18ff */
[----:B------:R-:W-:Y:S01]  /*1970*/  IMAD.SHL.U32 R3, R3, 0x80, RZ ;  /* 0x0000008003037824 */ /* 0x000fe200078e00ff */
[----:B------:R-:W-:Y:S01]  /*1980*/  R2UR UR11, R17 ;  /* 0x00000000110b72ca */ /* 0x000fe200000e0000 */
[----:B------:R-:W-:-:S03]  /*1990*/  UMOV UR25, URZ ;  /* 0x000000ff00197c82 */ /* 0x000fc60008000000 */
[----:B------:R-:W-:-:S03]  /*19a0*/  LOP3.LUT R3, R3, 0xffffff00, RZ, 0xc0, !PT ;  /* 0xffffff0003037812 */ /* 0x000fc600078ec0ff */
[----:B------:R1:W2:Y:S01]  /*19b0*/  SYNCS.PHASECHK.TRANS64.TRYWAIT P0, [UR8+0x40], R2 ;  /* 0x00004002ff0075a7 */ /* 0x0002a20008001108 */
[----:B------:R-:W-:Y:S02]  /*19c0*/  R2UR UR9, R3 ;  /* 0x00000000030972ca */ /* 0x000fe400000e0000 */
[----:B------:R-:W-:-:S11]  /*19d0*/  R2UR UR8, R20 ;  /* 0x00000000140872ca */ /* 0x000fd600000e0000 */
[----:B------:R-:W-:Y:S02]  /*19e0*/  ULOP3.LUT UR35, UR9, 0x80, UR35, 0xf8, !UPT ;  /* 0x0000008009237892 */ /* 0x000fe4000f8ef823 */
[----:B------:R-:W-:Y:S01]  /*19f0*/  ULEA UR11, UR8, UR11, 0x7 ;  /* 0x0000000b080b7291 */ /* 0x000fe2000f8e38ff */
[----:B------:R-:W-:Y:S11]  /*1a00*/  BRA.U !UP0, `(.L_x_25) ;  /* 0x0000000108c07547 */ /* 0x000ff6000b800000 */
[----:B------:R-:W-:Y:S01]  /*1a10*/  UMOV UR16, UR21 ;  /* 0x0000001500107c82 */ /* 0x000fe20008000000 */
[----:B------:R-:W-:Y:S01]  /*1a20*/  UMOV UR17, UR23 ;  /* 0x0000001700117c82 */ /* 0x000fe20008000000 */
[----:B------:R-:W-:-:S05]  /*1a30*/  UMOV UR34, URZ ;  /* 0x000000ff00227c82 */ /* 0x000fca0008000000 */
.L_x_31:
[----:B------:R-:W-:Y:S01]  /*1a40*/  ULEA UR33, UR17, UR6, 0x3 ;  /* 0x0000000611217291 */ /* 0x000fe2000f8e18ff */
[----:B------:R-:W-:Y:S01]  /*1a50*/  @P5 MOV R3, 0xc000 ;  /* 0x0000c00000035802 */ /* 0x000fe20000000f00 */
[----:B-12-4-:R-:W-:Y:S10]  /*1a60*/  @P0 BRA `(.L_x_26) ;  /* 0x00000000000c0947 */ /* 0x016ff40003800000 */
[----:B------:R-:W-:-:S04]  /*1a70*/  SHF.L.U32 R5, R15, 0x1f, RZ ;  /* 0x0000001f0f057819 */ /* 0x000fc800000006ff */
[----:B------:R-:W2:Y:S02]  /*1a80*/  SYNCS.PHASECHK.TRANS64.TRYWAIT P0, [UR33+0x40], R5 ;  /* 0x00004005ff0075a7 */ /* 0x000ea40008001121 */
[----:B--2---:R-:W-:Y:S05]  /*1a90*/  @!P0 BRA `(.L_x_27) ;  /* 0x0000009c00648947 */ /* 0x004fea0003800000 */
.L_x_26:
[----:B------:R2:W-:Y:S01]  /*1aa0*/  @P5 SYNCS.ARRIVE.TRANS64 RZ, [UR33], R3 ;  /* 0x00000003ffff59a7 */ /* 0x0005e20008000021 */
[----:B------:R-:W-:Y:S02]  /*1ab0*/  ULOP3.LUT UR8, UR22, 0x2, URZ, 0xfc, !UPT ;  /* 0x0000000216087892 */ /* 0x000fe4000f8efcff */
[----:B------:R-:W-:Y:S02]  /*1ac0*/  UIADD3 UR16, UPT, UPT, UR16, 0x1, URZ ;  /* 0x0000000110107890 */ /* 0x000fe4000fffe0ff */
[----:B------:R-:W-:Y:S02]  /*1ad0*/  UISETP.NE.AND UP0, UPT, UR8, 0x2, UPT ;  /* 0x000000020800788c */ /* 0x000fe4000bf05270 */
[----:B------:R-:W-:-:S07]  /*1ae0*/  UISETP.NE.AND UP2, UPT, UR16, 0x1, UPT ;  /* 0x000000011000788c */ /* 0x000fce000bf45270 */
[----:B------:R-:W-:Y:S05]  /*1af0*/  BRA.U UP0, `(.L_x_28) ;  /* 0x0000000100047547 */ /* 0x000fea000b800000 */
[----:B------:R-:W-:Y:S05]  /*1b00*/  BPT.TRAP 0x1 ;  /* 0x000000040000795c */ /* 0x000fea0000300000 */
.L_x_28:
[----:B------:R-:W-:Y:S04]  /*1b10*/  BSSY.RECONVERGENT B0, `(.L_x_29) ;  /* 0x0000003000007945 */ /* 0x000fe80003800200 */
[----:B------:R-:W-:Y:S05]  /*1b20*/  @!P4 BRA `(.L_x_30) ;  /* 0x000000000004c947 */ /* 0x000fea0003800000 */
[----:B------:R-:W-:Y:S05]  /*1b30*/  BPT.TRAP 0x1 ;  /* 0x000000040000795c */ /* 0x000fea0000300000 */
.L_x_30:
[----:B------:R-:W-:Y:S05]  /*1b40*/  BSYNC.RECONVERGENT B0 ;  /* 0x0000000000007941 */ /* 0x000fea0003800200 */
.L_x_29:
[----:B------:R-:W-:Y:S02]  /*1b50*/  UIADD3 UR23, UPT, UPT, UR17, 0x1, URZ ;  /* 0x0000000111177890 */ /* 0x000fe4000fffe0ff */
[----:B------:R-:W-:Y:S02]  /*1b60*/  ULEA UR32, UR17, UR6, 0xe ;  /* 0x0000000611207291 */ /* 0x000fe4000f8e70ff */
[----:B------:R-:W-:Y:S02]  /*1b70*/  UISETP.NE.AND UP0, UPT, UR23, 0x8, UPT ;  /* 0x000000081700788c */ /* 0x000fe4000bf05270 */
[----:B------:R-:W-:Y:S02]  /*1b80*/  UIADD3 UR28, UP1, UPT, UR14, 0x80, URZ ;  /* 0x000000800e1c7890 */ /* 0x000fe4000ff3e0ff */
[----:B------:R-:W-:Y:S02]  /*1b90*/  USEL UR9, URZ, 0x1, UP0 ;  /* 0x00000001ff097887 */ /* 0x000fe40008000000 */
[----:B------:R-:W-:-:S02]  /*1ba0*/  USEL UR23, UR23, URZ, UP0 ;  /* 0x000000ff17177287 */ /* 0x000fc40008000000 */
[----:B------:R-:W-:Y:S02]  /*1bb0*/  UIADD3 UR26, UP0, UPT, UR14, 0x180, URZ ;  /* 0x000001800e1a7890 */ /* 0x000fe4000ff1e0ff */
[----:B------:R-:W-:Y:S01]  /*1bc0*/  ULEA UR8, UR23, UR6, 0x3 ;  /* 0x0000000617087291 */ /* 0x000fe2000f8e18ff */
[----:B------:R-:W-:Y:S01]  /*1bd0*/  LOP3.LUT R15, R15, UR9, RZ, 0x3c, !PT ;  /* 0x000000090f0f7c12 */ /* 0x000fe2000f8e3cff */
[----:B------:R-:W-:Y:S02]  /*1be0*/  ULOP3.LUT UR33, UR33, 0xfefffff8, URZ, 0xc0, !UPT ;  /* 0xfefffff821217892 */ /* 0x000fe4000f8ec0ff */
[----:B------:R-:W-:Y:S01]  /*1bf0*/  UIADD3.X UR29, UPT, UPT, URZ, UR15, URZ, UP1, !UPT ;  /* 0x0000000fff1d7290 */ /* 0x000fe20008ffe4ff */
[----:B-1----:R-:W-:Y:S01]  /*1c00*/  SHF.L.U32 R2, R15, 0x1f, RZ ;  /* 0x0000001f0f027819 */ /* 0x002fe200000006ff */
[----:B------:R-:W-:Y:S02]  /*1c10*/  UIADD3 UR32, UPT, UPT, UR32, 0x8400, URZ ;  /* 0x0000840020207890 */ /* 0x000fe4000fffe0ff */
[----:B------:R-:W-:Y:S01]  /*1c20*/  UIADD3.X UR27, UPT, UPT, URZ, UR15, URZ, UP0, !UPT ;  /* 0x0000000fff1b7290 */ /* 0x000fe200087fe4ff */
[----:B------:R4:W1:Y:S01]  /*1c30*/  SYNCS.PHASECHK.TRANS64.TRYWAIT P0, [UR8+0x40], R2 ;  /* 0x00004002ff0075a7 */ /* 0x0008620008001108 */
[----:B------:R-:W-:Y:S01]  /*1c40*/  ULEA UR8, UR17, UR6, 0xd ;  /* 0x0000000611087291 */ /* 0x000fe2000f8e68ff */
[----:B------:R-:W-:Y:S01]  /*1c50*/  UMOV UR18, 0x0 ;  /* 0x0000000000127882 */ /* 0x000fe20000000000 */
[----:B------:R-:W-:-:S02]  /*1c60*/  UMOV UR19, 0x10000000 ;  /* 0x1000000000137882 */ /* 0x000fc40000000000 */
[----:B------:R-:W-:Y:S01]  /*1c70*/  UIADD3 UR8, UPT, UPT, UR8, 0x28400, URZ ;  /* 0x0002840008087890 */ /* 0x000fe2000fffe0ff */
[----:B------:R2:W-:Y:S01]  /*1c80*/  UTMALDG.3D.2CTA [UR32], [UR28], desc[UR18] ;  /* 0x000012201c0075b4 */ /* 0x0005e20008211000 */
[----:B------:R-:W-:Y:S01]  /*1c90*/  UMOV UR10, UR34 ;  /* 0x00000022000a7c82 */ /* 0x000fe20008000000 */
[----:B------:R-:W-:Y:S01]  /*1ca0*/  UMOV UR12, UR36 ;  /* 0x00000024000c7c82 */ /* 0x000fe20008000000 */
[----:B------:R-:W-:Y:S01]  /*1cb0*/  UMOV UR9, UR33 ;  /* 0x0000002100097c82 */ /* 0x000fe20008000000 */
[----:B------:R-:W-:Y:S01]  /*1cc0*/  UMOV UR25, UR13 ;  /* 0x0000000d00197c82 */ /* 0x000fe20008000000 */
[----:B------:R-:W-:-:S03]  /*1cd0*/  UMOV UR17, UR23 ;  /* 0x0000001700117c82 */ /* 0x000fc60008000000 */
[----:B------:R4:W-:Y:S01]  /*1ce0*/  UTMALDG.3D.2CTA [UR8], [UR26], desc[UR18] ;  /* 0x000012081a0075b4 */ /* 0x0009e20008211000 */
[----:B--2---:R-:W-:Y:S01]  /*1cf0*/  UIADD3 UR34, UPT, UPT, UR34, 0x20, URZ ;  /* 0x0000002022227890 */ /* 0x004fe2000fffe0ff */
[----:B------:R-:W-:Y:S11]  /*1d00*/  BRA.U UP2, `(.L_x_31) ;  /* 0xfffffffd024c7547 */ /* 0x000ff6000b83ffff */
.L_x_25:
[----:B----4-:R-:W-:Y:S01]  /*1d10*/  ULEA UR8, UR23, UR6, 0x3 ;  /* 0x0000000617087291 */ /* 0x010fe2000f8e18ff */
[----:B-1----:R-:W-:Y:S01]  /*1d20*/  SHF.L.U32 R2, R15, 0x1f, RZ ;  /* 0x0000001f0f027819 */ /* 0x002fe200000006ff */
[----:B------:R-:W-:Y:S01]  /*1d30*/  @!P1 SYNCS.ARRIVE.TRANS64.A1T0 RZ, [UR6+0xc8], RZ ;  /* 0x0000c8ffffff99a7 */ /* 0x000fe20008100006 */
[----:B------:R-:W-:-:S06]  /*1d40*/  UISETP.GT.AND UP0, UPT, UR7, UR5, UPT ;  /* 0x000000050700728c */ /* 0x000fcc000bf04270 */
[----:B--2---:R1:W2:Y:S03]  /*1d50*/  SYNCS.PHASECHK.TRANS64.TRYWAIT P0, [UR8+0x40], R2 ;  /* 0x00004002ff0075a7 */ /* 0x0042a60008001108 */
[----:B------:R-:W-:Y:S05]  /*1d60*/  BRA.U !UP0, `(.L_x_32) ;  /* 0x0000000108c07547 */ /* 0x000fea000b800000 */
[----:B------:R-:W-:Y:S01]  /*1d70*/  UIADD3 UR26, UPT, UPT, UR24, UR25, URZ ;  /* 0x00000019181a7290 */ /* 0x000fe2000fffe0ff */
[----:B------:R-:W-:-:S11]  /*1d80*/  UMOV UR27, UR23 ;  /* 0x00000017001b7c82 */ /* 0x000fd60008000000 */
.L_x_38:
[----:B------:R-:W-:Y:S01]  /*1d90*/  ULEA UR17, UR27, UR6, 0x3 ;  /* 0x000000061b117291 */ /* 0x000fe2000f8e18ff */
[----:B--2---:R-:W-:Y:S01]  /*1da0*/  @P5 MOV R3, 0xc000 ;  /* 0x0000c00000035802 */ /* 0x004fe20000000f00 */
[----:B-12---:R-:W-:Y:S10]  /*1db0*/  @P0 BRA `(.L_x_33) ;  /* 0x00000000000c0947 */ /* 0x006ff40003800000 */
[----:B------:R-:W-:-:S04]  /*1dc0*/  SHF.L.U32 R5, R15, 0x1f, RZ ;  /* 0x0000001f0f057819 */ /* 0x000fc800000006ff */
[----:B------:R-:W2:Y:S02]  /*1dd0*/  SYNCS.PHASECHK.TRANS64.TRYWAIT P0, [UR17+0x40], R5 ;  /* 0x00004005ff0075a7 */ /* 0x000ea40008001111 */
[----:B--2---:R-:W-:Y:S05]  /*1de0*/  @!P0 BRA `(.L_x_34) ;  /* 0x0000009800a88947 */ /* 0x004fea0003800000 */
.L_x_33:
[----:B------:R2:W-:Y:S01]  /*1df0*/  @P5 SYNCS.ARRIVE.TRANS64 RZ, [UR17], R3 ;  /* 0x00000003ffff59a7 */ /* 0x0005e20008000011 */
[----:B------:R-:W-:-:S04]  /*1e00*/  ULOP3.LUT UR8, UR22, 0x2, URZ, 0xfc, !UPT ;  /* 0x0000000216087892 */ /* 0x000fc8000f8efcff */
[----:B------:R-:W-:-:S09]  /*1e10*/  UISETP.NE.AND UP0, UPT, UR8, 0x2, UPT ;  /* 0x000000020800788c */ /* 0x000fd2000bf05270 */
[----:B------:R-:W-:Y:S05]  /*1e20*/  BRA.U UP0, `(.L_x_35) ;  /* 0x0000000100047547 */ /* 0x000fea000b800000 */
[----:B------:R-:W-:Y:S05]  /*1e30*/  BPT.TRAP 0x1 ;  /* 0x000000040000795c */ /* 0x000fea0000300000 */
.L_x_35:
[----:B------:R-:W-:Y:S04]  /*1e40*/  BSSY.RECONVERGENT B0, `(.L_x_36) ;  /* 0x0000003000007945 */ /* 0x000fe80003800200 */
[----:B------:R-:W-:Y:S05]  /*1e50*/  @!P4 BRA `(.L_x_37) ;  /* 0x000000000004c947 */ /* 0x000fea0003800000 */
[----:B------:R-:W-:Y:S05]  /*1e60*/  BPT.TRAP 0x1 ;  /* 0x000000040000795c */ /* 0x000fea0000300000 */
.L_x_37:
[----:B------:R-:W-:Y:S05]  /*1e70*/  BSYNC.RECONVERGENT B0 ;  /* 0x0000000000007941 */ /* 0x000fea0003800200 */
.L_x_36:
        /* <DEDUP_REMOVED lines=9> */
[----:B------:R-:W-:Y:S02]  /*1f10*/  USHF.L.U32 UR18, UR25, 0x5, URZ ;  /* 0x0000000519127899 */ /* 0x000fe400080006ff */
[----:B------:R-:W-:Y:S01]  /*1f20*/  ULOP3.LUT UR17, UR17, 0xfefffff8, URZ, 0xc0, !UPT ;  /* 0xfefffff811117892 */ /* 0x000fe2000f8ec0ff */
[----:B-1----:R-:W-:Y:S01]  /*1f30*/  SHF.L.U32 R2, R15, 0x1f, RZ ;  /* 0x0000001f0f027819 */ /* 0x002fe200000006ff */
[----:B------:R-:W-:Y:S02]  /*1f40*/  UIADD3 UR16, UPT, UPT, UR16, 0x8400, URZ ;  /* 0x0000840010107890 */ /* 0x000fe4000fffe0ff */
[----:B------:R-:W-:Y:S01]  /*1f50*/  UIADD3.X UR33, UPT, UPT, URZ, UR15, URZ, UP1, !UPT ;  /* 0x0000000fff217290 */ /* 0x000fe20008ffe4ff */
[----:B------:R4:W1:Y:S01]  /*1f60*/  SYNCS.PHASECHK.TRANS64.TRYWAIT P0, [UR8+0x40], R2 ;  /* 0x00004002ff0075a7 */ /* 0x0008620008001108 */
[----:B------:R-:W-:-:S02]  /*1f70*/  ULEA UR8, UR27, UR6, 0xd ;  /* 0x000000061b087291 */ /* 0x000fc4000f8e68ff */
[----:B------:R-:W-:Y:S02]  /*1f80*/  UIADD3.X UR31, UPT, UPT, URZ, UR15, URZ, UP0, !UPT ;  /* 0x0000000fff1f7290 */ /* 0x000fe400087fe4ff */
[----:B------:R-:W-:Y:S01]  /*1f90*/  UIADD3 UR8, UPT, UPT, UR8, 0x28400, URZ ;  /* 0x0002840008087890 */ /* 0x000fe2000fffe0ff */
[----:B------:R-:W-:Y:S01]  /*1fa0*/  UMOV UR28, 0x0 ;  /* 0x00000000001c7882 */ /* 0x000fe20000000000 */
[----:B------:R-:W-:Y:S01]  /*1fb0*/  UMOV UR29, 0x10000000 ;  /* 0x10000000001d7882 */ /* 0x000fe20000000000 */
[----:B------:R-:W-:Y:S01]  /*1fc0*/  UMOV UR19, UR35 ;  /* 0x0000002300137c82 */ /* 0x000fe20008000000 */
[----:B------:R-:W-:Y:S01]  /*1fd0*/  UMOV UR20, UR36 ;  /* 0x0000002400147c82 */ /* 0x000fe20008000000 */
[----:B------:R-:W-:Y:S01]  /*1fe0*/  UMOV UR12, UR36 ;  /* 0x00000024000c7c82 */ /* 0x000fe20008000000 */
[----:B------:R-:W-:Y:S01]  /*1ff0*/  UMOV UR9, UR17 ;  /* 0x0000001100097c82 */ /* 0x000fe20008000000 */
[----:B------:R-:W-:Y:S01]  /*2000*/  UMOV UR10, UR18 ;  /* 0x00000012000a7c82 */ /* 0x000fe20008000000 */
[----:B------:R4:W-:Y:S01]  /*2010*/  UTMALDG.3D.2CTA [UR16], [UR32], desc[UR28] ;  /* 0x00001c10200075b4 */ /* 0x0009e20008211000 */
[----:B------:R-:W-:Y:S01]  /*2020*/  UIADD3 UR25, UPT, UPT, UR25, 0x1, URZ ;  /* 0x0000000119197890 */ /* 0x000fe2000fffe0ff */
[----:B------:R-:W-:-:S03]  /*2030*/  UMOV UR27, UR23 ;  /* 0x00000017001b7c82 */ /* 0x000fc60008000000 */
[----:B------:R-:W-:Y:S01]  /*2040*/  UISETP.NE.AND UP0, UPT, UR25, UR26, UPT ;  /* 0x0000001a1900728c */ /* 0x000fe2000bf05270 */
[----:B------:R4:W-:Y:S08]  /*2050*/  UTMALDG.3D.2CTA [UR8], [UR30], desc[UR28] ;  /* 0x00001c081e0075b4 */ /* 0x0009f00008211000 */
[----:B----4-:R-:W-:Y:S05]  /*2060*/  BRA.U UP0, `(.L_x_38) ;  /* 0xfffffffd00487547 */ /* 0x010fea000b83ffff */
.L_x_32:
[----:B-1----:R-:W-:Y:S01]  /*2070*/  LEA R2, R14, UR6, 0x3 ;  /* 0x000000060e027c11 */ /* 0x002fe2000f8e18ff */
[----:B------:R-:W-:Y:S01]  /*2080*/  NOP ;  /* 0x0000000000007918 */ /* 0x000fe20000000000 */
[----:B--2---:R-:W-:Y:S02]  /*2090*/  SHF.L.U32 R3, R12, 0x1f, RZ ;  /* 0x0000001f0c037819 */ /* 0x004fe400000006ff */
[----:B------:R-:W-:Y:S02]  /*20a0*/  LEA R4, R14, UR6, 0x4 ;  /* 0x000000060e047c11 */ /* 0x000fe4000f8e20ff */
[----:B------:R-:W1:Y:S02]  /*20b0*/  SYNCS.PHASECHK.TRANS64.TRYWAIT P0, [R2+URZ+0xd0], R3 ;  /* 0x0000d003020075a7 */ /* 0x000e6400080011ff */
[----:B-1----:R-:W-:Y:S05]  /*20c0*/  @!P0 BRA `(.L_x_39) ;  /* 0x0000009800088947 */ /* 0x002fea0003800000 */
.L_x_192:
[----:B------:R-:W2:Y:S01]  /*20d0*/  LDS.128 R4, [R4+0x160] ;  /* 0x0001600004047984 */ /* 0x000ea20000000c00 */
[----:B------:R-:W-:Y:S01]  /*20e0*/  ISETP.GE.AND P0, PT, R26, 0x1, PT ;  /* 0x000000011a00780c */ /* 0x000fe20003f06270 */
[----:B-1----:R-:W-:Y:S01]  /*20f0*/  VIADD R2, R2, 0xe0 ;  /* 0x000000e002027836 */ /* 0x002fe20000000000 */
[----:B------:R-:W-:Y:S01]  /*2100*/  @!PT LDS RZ, [RZ] ;  /* 0x00000000fffff984 */ /* 0x000fe20000000800 */
[----:B------:R-:W-:Y:S01]  /*2110*/  @!PT LDS RZ, [RZ] ;  /* 0x00000000fffff984 */ /* 0x000fe20000000800 */
[----:B------:R-:W-:Y:S01]  /*2120*/  @!PT LDS RZ, [RZ] ;  /* 0x00000000fffff984 */ /* 0x000fe20000000800 */
[----:B------:R-:W-:Y:S01]  /*2130*/  @!PT LDS RZ, [RZ] ;  /* 0x00000000fffff984 */ /* 0x000fe20000000800 */
[----:B------:R1:W-:Y:S06]  /*2140*/  MEMBAR.ALL.CTA ;  /* 0x0000000000007992 */ /* 0x0003ec0000008000 */
[----:B-1----:R-:W1:Y:S01]  /*2150*/  FENCE.VIEW.ASYNC.S ;  /* 0x00000000000073c6 */ /* 0x002e620000000000 */
[----:B------:R-:W-:-:S04]  /*2160*/  PRMT R2, RZ, 0x654, R2 ;  /* 0x00000654ff027816 */ /* 0x000fc80000000002 */
[----:B-1----:R1:W-:Y:S01]  /*2170*/  SYNCS.ARRIVE.TRANS64.RED.A1T0 RZ, [R2+URZ], RZ ;  /* 0x000000ff02ff79a7 */ /* 0x0023e200081004ff */
[----:B--2---:R-:W-:-:S13]  /*2180*/  LOP3.LUT P2, RZ, R6, 0x1, RZ, 0xc0, !PT ;  /* 0x0000000106ff7812 */ /* 0x004fda000784c0ff */
[----:B------:R-:W-:Y:S01]  /*2190*/  @P2 SHF.R.U32.HI R3, RZ, 0x10, R5 ;  /* 0x00000010ff032819 */ /* 0x000fe20000011605 */
[----:B------:R-:W-:Y:S01]  /*21a0*/  VOTEU.ANY UP0, P2 ;  /* 0x0000000000ff7886 */ /* 0x000fe20001000100 */
[----:B------:R-:W-:Y:S02]  /*21b0*/  @P2 MOV R13, R4 ;  /* 0x00000004000d2202 */ /* 0x000fe40000000f00 */
[----:B------:R-:W-:Y:S02]  /*21c0*/  @P2 R2UR.BROADCAST UR8, R3 ;  /* 0x00000000030822ca */ /* 0x000fe400008e0000 */
[----:B------:R-:W-:-:S11]  /*21d0*/  @P2 LOP3.LUT R11, R5, 0xffff, RZ, 0xc0, !PT ;  /* 0x0000ffff050b2812 */ /* 0x000fd600078ec0ff */
[----:B------:R-:W-:Y:S01]  /*21e0*/  @UP0 UMOV UR36, UR8 ;  /* 0x0000000800240c82 */ /* 0x000fe20008000000 */
[----:B-1----:R-:W-:Y:S05]  /*21f0*/  @!P0 BRA `(.L_x_40) ;  /* 0x0000000000b88947 */ /* 0x002fea0003800000 */
[----:B------:R-:W3:Y:S01]  /*2200*/  LDC.64 R4, c[0x0][0xb18] ;  /* 0x0002c600ff047b82 */ /* 0x000ee20000000a00 */
[----:B------:R-:W-:-:S07]  /*2210*/  ISETP.NE.AND P3, PT, R26, 0x1, PT ;  /* 0x000000011a00780c */ /* 0x000fce0003f65270 */
[----:B------:R-:W1:Y:S08]  /*2220*/  LDC.64 R6, c[0x0][0xb10] ;  /* 0x0002c400ff067b82 */ /* 0x000e700000000a00 */
[----:B------:R-:W2:Y:S08]  /*2230*/  LDC R18, c[0x0][0xb20] ;  /* 0x0002c800ff127b82 */ /* 0x000eb00000000800 */
[----:B------:R-:W4:Y:S01]  /*2240*/  LDC R20, c[0x0][0xb0c] ;  /* 0x0002c300ff147b82 */ /* 0x000f220000000800 */
[----:B---3--:R-:W-:Y:S01]  /*2250*/  IMAD.HI.U32 R19, R0, R5, RZ ;  /* 0x0000000500137227 */ /* 0x008fe200078e00ff */
[----:B------:R-:W-:-:S03]  /*2260*/  ISETP.NE.AND P0, PT, R4, 0x1, PT ;  /* 0x000000010400780c */ /* 0x000fc60003f05270 */
[----:B------:R-:W-:-:S03]  /*2270*/  IMAD.HI.U32 R5, R11, R5, RZ ;  /* 0x000000050b057227 */ /* 0x000fc600078e00ff */
[----:B------:R-:W3:Y:S01]  /*2280*/  LDC.64 R2, c[0x0][0xb28] ;  /* 0x0002ca00ff027b82 */ /* 0x000ee20000000a00 */
[----:B-1----:R-:W-:-:S04]  /*2290*/  IMAD.HI.U32 R22, R9, R6, RZ ;  /* 0x0000000609167227 */ /* 0x002fc800078e00ff */
[----:B------:R-:W-:Y:S01]  /*22a0*/  IMAD.HI.U32 R24, R13, R6, RZ ;  /* 0x000000060d187227 */ /* 0x000fe200078e00ff */
[----:B------:R-:W-:Y:S02]  /*22b0*/  SHF.R.U32.HI R22, RZ, R7, R22 ;  /* 0x00000007ff167219 */ /* 0x000fe40000011616 */
[-C--:B--2---:R-:W-:Y:S02]  /*22c0*/  SHF.R.U32.HI R19, RZ, R18.reuse, R19 ;  /* 0x00000012ff137219 */ /* 0x084fe40000011613 */
[----:B------:R-:W-:Y:S02]  /*22d0*/  SHF.R.U32.HI R18, RZ, R18, R5 ;  /* 0x00000012ff127219 */ /* 0x000fe40000011605 */
[----:B------:R-:W-:Y:S02]  /*22e0*/  SEL R19, R0, R19, !P0 ;  /* 0x0000001300137207 */ /* 0x000fe40004000000 */
[----:B------:R-:W-:Y:S02]  /*22f0*/  SHF.R.U32.HI R24, RZ, R7, R24 ;  /* 0x00000007ff187219 */ /* 0x000fe40000011618 */
[----:B----4-:R-:W-:-:S02]  /*2300*/  ISETP.NE.AND P1, PT, R20, 0x1, PT ;  /* 0x000000011400780c */ /* 0x010fc40003f25270 */
[----:B------:R-:W-:Y:S02]  /*2310*/  SEL R5, R11, R18, !P0 ;  /* 0x000000120b057207 */ /* 0x000fe40004000000 */
[----:B------:R-:W-:Y:S02]  /*2320*/  SEL R21, R9, R22, !P1 ;  /* 0x0000001609157207 */ /* 0x000fe40004800000 */
[----:B------:R-:W-:Y:S01]  /*2330*/  SEL R7, R13, R24, !P1 ;  /* 0x000000180d077207 */ /* 0x000fe20004800000 */
[----:B---3--:R-:W-:-:S04]  /*2340*/  IMAD.HI.U32 R22, R19, R2, RZ ;  /* 0x0000000213167227 */ /* 0x008fc800078e00ff */
[----:B------:R-:W-:Y:S01]  /*2350*/  IMAD.HI.U32 R6, R21, R2, RZ ;  /* 0x0000000215067227 */ /* 0x000fe200078e00ff */
[----:B------:R-:W-:-:S04]  /*2360*/  @P3 SHF.R.U32.HI R19, RZ, R3, R22 ;  /* 0x00000003ff133219 */ /* 0x000fc80000011616 */
        /* <DEDUP_REMOVED lines=8> */
[----:B------:R-:W-:-:S04]  /*23f0*/  @!P0 IMAD.HI.U32 R18, R7, R2, RZ ;  /* 0x0000000207128227 */ /* 0x000fc800078e00ff */
[----:B------:R-:W-:Y:S01]  /*2400*/  IMAD.MOV R2, RZ, RZ, -R6 ;  /* 0x000000ffff027224 */ /* 0x000fe200078e0a06 */
[----:B------:R-:W-:-:S03]  /*2410*/  @!P0 SHF.R.U32.HI R18, RZ, R3, R18 ;  /* 0x00000003ff128219 */ /* 0x000fc60000011612 */
[----:B------:R-:W-:Y:S01]  /*2420*/  IMAD R2, R26, R2, R5 ;  /* 0x000000021a027224 */ /* 0x000fe200078e0205 */
[----:B------:R-:W-:Y:S02]  /*2430*/  @!P0 SEL R3, R7, R18, !P3 ;  /* 0x0000001207038207 */ /* 0x000fe40005800000 */
[----:B------:R-:W-:-:S03]  /*2440*/  IADD3 R18, PT, PT, -R5, RZ, RZ ;  /* 0x000000ff05127210 */ /* 0x000fc60007ffe1ff */
[--C-:B------:R-:W-:Y:S02]  /*2450*/  @!P0 IMAD.IADD R6, R6, 0x1, -R3.reuse ;  /* 0x0000000106068824 */ /* 0x100fe400078e0a03 */
[----:B------:R-:W-:Y:S01]  /*2460*/  @!P0 IMAD R3, R2, R21, R3 ;  /* 0x0000001502038224 */ /* 0x000fe200078e0203 */
[----:B------:R-:W-:Y:S01]  /*2470*/  IADD3 R2, PT, PT, -R7, RZ, RZ ;  /* 0x000000ff07027210 */ /* 0x000fe20007ffe1ff */
[----:B------:R-:W-:Y:S02]  /*2480*/  @!P0 IMAD R5, R26, R6, R7 ;  /* 0x000000061a058224 */ /* 0x000fe400078e0207 */
[----:B------:R-:W-:Y:S02]  /*2490*/  IMAD R11, R4, R18, R11 ;  /* 0x00000012040b7224 */ /* 0x000fe400078e020b */
[----:B------:R-:W-:Y:S02]  /*24a0*/  @!P0 IMAD.MOV.U32 R7, RZ, RZ, R3 ;  /* 0x000000ffff078224 */ /* 0x000fe400078e0003 */
[----:B------:R-:W-:-:S02]  /*24b0*/  IMAD R2, R20, R2, R13 ;  /* 0x0000000214027224 */ /* 0x000fc400078e020d */
[----:B------:R-:W-:Y:S02]  /*24c0*/  IMAD R11, R5, R4, R11 ;  /* 0x00000004050b7224 */ /* 0x000fe400078e020b */
[----:B------:R-:W-:Y:S02]  /*24d0*/  IMAD R13, R7, R20, R2 ;  /* 0x00000014070d7224 */ /* 0x000fe400078e0202 */
.L_x_40:
[----:B------:R-:W1:Y:S02]  /*24e0*/  LDCU UR8, c[0x0][0xb30] ;  /* 0x00016600ff0877ac */ /* 0x000e640008000800 */
[----:B-1----:R-:W-:-:S09]  /*24f0*/  UISETP.NE.AND UP0, UPT, UR8, 0x1, UPT ;  /* 0x000000010800788c */ /* 0x002fd2000bf05270 */
[----:B------:R-:W-:Y:S05]  /*2500*/  BRA.U UP0, `(.L_x_41) ;  /* 0x0000000100407547 */ /* 0x000fea000b800000 */
[----:B------:R-:W1:Y:S08]  /*2510*/  LDC.64 R4, c[0x0][0xb10] ;  /* 0x0002c400ff047b82 */ /* 0x000e700000000a00 */
[----:B------:R-:W2:Y:S08]  /*2520*/  LDC.64 R2, c[0x0][0xb18] ;  /* 0x0002c600ff027b82 */ /* 0x000eb00000000a00 */
[----:B------:R-:W4:Y:S08]  /*2530*/  LDC R6, c[0x0][0xb20] ;  /* 0x0002c800ff067b82 */ /* 0x000f300000000800 */
[----:B------:R-:W3:Y:S01]  /*2540*/  LDC R18, c[0x0][0xb0c] ;  /* 0x0002c300ff127b82 */ /* 0x000ee20000000800 */
[----:B-1----:R-:W-:-:S05]  /*2550*/  IMAD.HI.U32 R4, R13, R4, RZ ;  /* 0x000000040d047227 */ /* 0x002fca00078e00ff */
[----:B------:R-:W-:Y:S01]  /*2560*/  SHF.R.U32.HI R4, RZ, R5, R4 ;  /* 0x00000005ff047219 */ /* 0x000fe20000011604 */
[----:B--2---:R-:W-:Y:S01]  /*2570*/  IMAD.HI.U32 R3, R11, R3, RZ ;  /* 0x000000030b037227 */ /* 0x004fe200078e00ff */
[----:B------:R-:W-:-:S04]  /*2580*/  ISETP.NE.AND P0, PT, R2, 0x1, PT ;  /* 0x000000010200780c */ /* 0x000fc80003f05270 */
[----:B----4-:R-:W-:-:S04]  /*2590*/  SHF.R.U32.HI R6, RZ, R6, R3 ;  /* 0x00000006ff067219 */ /* 0x010fc80000011603 */
[----:B------:R-:W-:Y:S02]  /*25a0*/  SEL R3, R11, R6, !P0 ;  /* 0x000000060b037207 */ /* 0x000fe40004000000 */
[----:B---3--:R-:W-:-:S04]  /*25b0*/  ISETP.NE.AND P1, PT, R18, 0x1, PT ;  /* 0x000000011200780c */ /* 0x008fc80003f25270 */
[----:B------:R-:W-:-:S05]  /*25c0*/  SEL R4, R13, R4, !P1 ;  /* 0x000000040d047207 */ /* 0x000fca0004800000 */
[----:B------:R-:W-:Y:S02]  /*25d0*/  IMAD.IADD R5, R3, 0x1, -R4 ;  /* 0x0000000103057824 */ /* 0x000fe400078e0a04 */
[----:B------:R-:W-:Y:S02]  /*25e0*/  IMAD.IADD R3, R4, 0x1, -R3 ;  /* 0x0000000104037824 */ /* 0x000fe400078e0a03 */
[----:B------:R-:W-:Y:S02]  /*25f0*/  IMAD R13, R5, R18, R13 ;  /* 0x00000012050d7224 */ /* 0x000fe400078e020d */
[----:B------:R-:W-:-:S07]  /*2600*/  IMAD R11, R3, R2, R11 ;  /* 0x00000002030b7224 */ /* 0x000fce00078e020b */
.L_x_41:
[----:B------:R-:W-:Y:S01]  /*2610*/  VIADD R14, R14, 0x1 ;  /* 0x000000010e0e7836 */ /* 0x000fe20000000000 */
[----:B------:R-:W-:Y:S01]  /*2620*/  PLOP3.LUT P1, PT, PT, PT, PT, 0x80, 0x8 ;  /* 0x000000000008781c */ /* 0x000fe20003f2f070 */
[----:B------:R-:W-:Y:S02]  /*2630*/  IMAD.IADD R21, R13, 0x1, R68 ;  /* 0x000000010d157824 */ /* 0x000fe400078e0244 */
[----:B------:R-:W-:Y:S01]  /*2640*/  IMAD.IADD R20, R11, 0x1, R66 ;  /* 0x000000010b147824 */ /* 0x000fe200078e0242 */
[----:B------:R-:W-:-:S04]  /*2650*/  ISETP.NE.AND P0, PT, R14, 0x2, PT ;  /* 0x000000020e00780c */ /* 0x000fc80003f05270 */
[----:B------:R-:W-:Y:S02]  /*2660*/  SEL R3, RZ, 0x1, P0 ;  /* 0x00000001ff037807 */ /* 0x000fe40000000000 */
[----:B------:R-:W-:Y:S02]  /*2670*/  SEL R14, R14, RZ, P0 ;  /* 0x000000ff0e0e7207 */ /* 0x000fe40000000000 */
[----:B------:R-:W-:Y:S01]  /*2680*/  LOP3.LUT R12, R12, R3, RZ, 0x3c, !PT ;  /* 0x000000030c0c7212 */ /* 0x000fe200078e3cff */
[----:B------:R-:W-:Y:S06]  /*2690*/  @P2 BRA `(.L_x_42) ;  /* 0xfffffff000582947 */ /* 0x000fec000383ffff */
[----:B------:R-:W-:Y:S01]  /*26a0*/  UIADD3 UR6, UPT, UPT, UR6, 0x40, URZ ;  /* 0x0000004006067890 */ /* 0x000fe2000fffe0ff */
[----:B------:R-:W-:-:S03]  /*26b0*/  SHF.L.U32 R3, R15, 0x1f, RZ ;  /* 0x0000001f0f037819 */ /* 0x000fc600000006ff */
[----:B------:R-:W-:-:S09]  /*26c0*/  ULEA UR4, UR23, UR6, 0x3 ;  /* 0x0000000617047291 */ /* 0x000fd2000f8e18ff */
[----:B------:R-:W1:Y:S02]  /*26d0*/  SYNCS.PHASECHK.TRANS64.TRYWAIT P0, [UR4], R3 ;  /* 0x00000003ff0075a7 */ /* 0x000e640008001104 */
[----:B-1----:R-:W-:Y:S05]  /*26e0*/  @!P0 BRA `(.L_x_43) ;  /* 0x0000009000948947 */ /* 0x002fea0003800000 */
.L_x_194:
[----:B------:R-:W-:-:S04]  /*26f0*/  UIADD3 UR5, UPT, UPT, UR23, 0x1, URZ ;  /* 0x0000000117057890 */ /* 0x000fc8000fffe0ff */
[----:B------:R-:W-:-:S04]  /*2700*/  UISETP.NE.AND UP0, UPT, UR5, 0x8, UPT ;  /* 0x000000080500788c */ /* 0x000fc8000bf05270 */
[----:B------:R-:W-:Y:S02]  /*2710*/  USEL UR7, URZ, 0x1, UP0 ;  /* 0x00000001ff077887 */ /* 0x000fe40008000000 */
[----:B------:R-:W-:-:S04]  /*2720*/  USEL UR5, UR5, URZ, UP0 ;  /* 0x000000ff05057287 */ /* 0x000fc80008000000 */
[----:B------:R-:W-:Y:S01]  /*2730*/  ULEA UR4, UR5, UR6, 0x3 ;  /* 0x0000000605047291 */ /* 0x000fe2000f8e18ff */
[----:B------:R-:W-:-:S04]  /*2740*/  LOP3.LUT R2, R15, UR7, RZ, 0x3c, !PT ;  /* 0x000000070f027c12 */ /* 0x000fc8000f8e3cff */
[----:B-1----:R-:W-:-:S04]  /*2750*/  SHF.L.U32 R3, R2, 0x1f, RZ ;  /* 0x0000001f02037819 */ /* 0x002fc800000006ff */
[----:B------:R-:W1:Y:S02]  /*2760*/  SYNCS.PHASECHK.TRANS64.TRYWAIT P0, [UR4], R3 ;  /* 0x00000003ff0075a7 */ /* 0x000e640008001104 */
[----:B-1----:R-:W-:Y:S05]  /*2770*/  @!P0 BRA `(.L_x_44) ;  /* 0x0000009000888947 */ /* 0x002fea0003800000 */
.L_x_196:
        /* <DEDUP_REMOVED lines=9> */
.L_x_198:
        /* <DEDUP_REMOVED lines=9> */
.L_x_200:
        /* <DEDUP_REMOVED lines=9> */
.L_x_202:
        /* <DEDUP_REMOVED lines=9> */
.L_x_204:
        /* <DEDUP_REMOVED lines=9> */
.L_x_206:
[----:B------:R-:W-:-:S04]  /*2a50*/  UIADD3 UR5, UPT, UPT, UR5, 0x1, URZ ;  /* 0x0000000105057890 */ /* 0x000fc8000fffe0ff */
[----:B------:R-:W-:-:S04]  /*2a60*/  UISETP.NE.AND UP0, UPT, UR5, 0x8, UPT ;  /* 0x000000080500788c */ /* 0x000fc8000bf05270 */
[----:B------:R-:W-:Y:S02]  /*2a70*/  USEL UR4, URZ, 0x1, UP0 ;  /* 0x00000001ff047887 */ /* 0x000fe40008000000 */
[----:B------:R-:W-:-:S04]  /*2a80*/  USEL UR5, UR5, URZ, UP0 ;  /* 0x000000ff05057287 */ /* 0x000fc80008000000 */
[----:B------:R-:W-:Y:S01]  /*2a90*/  ULEA UR5, UR5, UR6, 0x3 ;  /* 0x0000000605057291 */ /* 0x000fe2000f8e18ff */
[----:B-1----:R-:W-:-:S04]  /*2aa0*/  LOP3.LUT R3, R2, UR4, RZ, 0x3c, !PT ;  /* 0x0000000402037c12 */ /* 0x002fc8000f8e3cff */
[----:B------:R-:W-:Y:S01]  /*2ab0*/  SHF.L.U32 R3, R3, 0x1f, RZ ;  /* 0x0000001f03037819 */ /* 0x000fe200000006ff */
[----:B---3--:R-:W-:-:S07]  /*2ac0*/  IMAD.U32 R0, RZ, RZ, UR5 ;  /* 0x00000005ff007e24 */ /* 0x008fce000f8e00ff */
.L_x_50:
[----:B-1----:R1:W2:Y:S02]  /*2ad0*/  SYNCS.PHASECHK.TRANS64.TRYWAIT P0, [R0+URZ], R3 ;  /* 0x00000003000075a7 */ /* 0x0022a400080011ff */
[----:B--2---:R-:W-:Y:S05]  /*2ae0*/  @!P0 NANOSLEEP.SYNCS 0x989680 ;  /* 0x009896800000895d */ /* 0x004fea0003900000 */
[----:B------:R-:W2:Y:S02]  /*2af0*/  @!P0 SYNCS.PHASECHK.TRANS64 P0, [R0+URZ], R3 ;  /* 0x00000003000085a7 */ /* 0x000ea400080010ff */
[----:B--2---:R-:W-:Y:S05]  /*2b00*/  @P0 EXIT ;  /* 0x000000000000094d */ /* 0x004fea0003800000 */
[----:B------:R-:W-:Y:S05]  /*2b10*/  BRA `(.L_x_50) ;  /* 0xfffffffc00ec7947 */ /* 0x000fea000383ffff */
.L_x_22:
[----:B------:R-:W-:-:S04]  /*2b20*/  UISETP.NE.AND UP1, UPT, UR37, URZ, UPT ;  /* 0x000000ff2500728c */ /* 0x000fc8000bf25270 */
[----:B------:R-:W-:-:S09]  /*2b30*/  UISETP.NE.OR UP1, UPT, UR10, 0x1, UP1 ;  /* 0x000000010a00788c */ /* 0x000fd20008f25670 */
[----:B------:R-:W-:Y:S05]  /*2b40*/  BRA.U UP1, `(.L_x_51) ;  /* 0x00000005014c7547 */ /* 0x000fea000b800000 */
[----:B------:R-:W-:Y:S01]  /*2b50*/  HFMA2 R11, -RZ, RZ, 0, 0 ;  /* 0x00000000ff0b7431 */ /* 0x000fe200000001ff */
[----:B------:R-:W-:Y:S01]  /*2b60*/  ISETP.GE.U32.AND P2, PT, R10, 0x2, PT ;  /* 0x000000020a00780c */ /* 0x000fe20003f46070 */
[----:B------:R-:W-:Y:S01]  /*2b70*/  IMAD.MOV.U32 R12, RZ, RZ, 0x1 ;  /* 0x00000001ff0c7424 */ /* 0x000fe200078e00ff */
[----:B------:R-:W-:Y:S01]  /*2b80*/  CS2R R8, SRZ ;  /* 0x0000000000087805 */ /* 0x000fe2000001ff00 */
[----:B------:R-:W-:Y:S01]  /*2b90*/  IMAD.MOV.U32 R3, RZ, RZ, RZ ;  /* 0x000000ffff037224 */ /* 0x000fe200078e00ff */
[----:B------:R-:W-:Y:S01]  /*2ba0*/  UMOV UR4, 0x400 ;  /* 0x0000040000047882 */ /* 0x000fe20000000000 */
[----:B------:R-:W-:Y:S01]  /*2bb0*/  UMOV UR6, URZ ;  /* 0x000000ff00067c82 */ /* 0x000fe20008000000 */
[----:B------:R-:W-:-:S12]  /*2bc0*/  ULEA UR37, UR37, UR4, 0x18 ;  /* 0x0000000425257291 */ /* 0x000fd8000f8ec0ff */
.L_x_55:
[----:B------:R-:W-:Y:S02]  /*2bd0*/  LEA R0, R3, UR37, 0x3 ;  /* 0x0000002503007c11 */ /* 0x000fe4000f8e18ff */
[----:B------:R-:W-:-:S03]  /*2be0*/  SHF.L.U32 R5, R8, 0x1f, RZ ;  /* 0x0000001f08057819 */ /* 0x000fc600000006ff */
[----:B------:R-:W-:Y:S01]  /*2bf0*/  VIADD R4, R0, 0x140 ;  /* 0x0000014000047836 */ /* 0x000fe20000000000 */
[----:B------:R-:W1:Y:S02]  /*2c00*/  SYNCS.PHASECHK.TRANS64.TRYWAIT P0, [R0+URZ+0x130], R5 ;  /* 0x00013005000075a7 */ /* 0x000e6400080011ff */
[----:B-1----:R-:W-:Y:S05]  /*2c10*/  @!P0 BRA `(.L_x_52) ;  /* 0x0000008c00f08947 */ /* 0x002fea0003800000 */
.L_x_207:
[----:B------:R-:W-:Y:S01]  /*2c20*/  ULEA UR5, UR6, UR37, 0x3 ;  /* 0x0000002506057291 */ /* 0x000fe2000f8e18ff */
[----:B------:R-:W-:Y:S01]  /*2c30*/  PRMT R4, RZ, 0x654, R4 ;  /* 0x00000654ff047816 */ /* 0x000fe20000000004 */
[----:B-1----:R-:W-:Y:S01]  /*2c40*/  @!P2 IMAD.MOV.U32 R5, RZ, RZ, 0x10 ;  /* 0x00000010ff05a424 */ /* 0x002fe200078e00ff */
[----:B------:R-:W-:Y:S01]  /*2c50*/  SHF.L.U32 R7, R12, 0x1f, RZ ;  /* 0x0000001f0c077819 */ /* 0x000fe200000006ff */
[----:B------:R-:W-:Y:S01]  /*2c60*/  UIADD3 UR4, UPT, UPT, UR5, 0xd0, URZ ;  /* 0x000000d005047890 */ /* 0x000fe2000fffe0ff */
[----:B------:R1:W-:Y:S05]  /*2c70*/  SYNCS.ARRIVE.TRANS64.RED.A1T0 RZ, [R4+URZ], RZ ;  /* 0x000000ff04ff79a7 */ /* 0x0003ea00081004ff */
[----:B------:R-:W-:Y:S01]  /*2c80*/  IMAD.U32 R13, RZ, RZ, UR4 ;  /* 0x00000004ff0d7e24 */ /* 0x000fe2000f8e00ff */
[----:B------:R-:W2:Y:S04]  /*2c90*/  SYNCS.PHASECHK.TRANS64.TRYWAIT P0, [UR5+0xe0], R7 ;  /* 0x0000e007ff0075a7 */ /* 0x000ea80008001105 */
[----:B------:R-:W-:Y:S01]  /*2ca0*/  PRMT R13, R10, 0x654, R13 ;  /* 0x000006540a0d7816 */ /* 0x000fe2000000000d */
[----:B-12---:R-:W-:Y:S06]  /*2cb0*/  @!P0 BRA `(.L_x_53) ;  /* 0x0000008c00dc8947 */ /* 0x006fec0003800000 */
.L_x_209:
[----:B------:R-:W-:Y:S01]  /*2cc0*/  ULEA UR4, UR6, UR37, 0x4 ;  /* 0x0000002506047291 */ /* 0x000fe2000f8e20ff */
[----:B------:R-:W-:Y:S01]  /*2cd0*/  SEL R2, R13, R2, !P2 ;  /* 0x000000020d027207 */ /* 0x000fe20005000000 */
[----:B------:R-:W-:Y:S01]  /*2ce0*/  UIADD3 UR5, UPT, UPT, UR5, 0xd0, URZ ;  /* 0x000000d005057890 */ /* 0x000fe2000fffe0ff */
[----:B-1----:R-:W-:Y:S01]  /*2cf0*/  LEA R0, R11, UR37, 0x3 ;  /* 0x000000250b007c11 */ /* 0x002fe2000f8e18ff */
[----:B------:R-:W-:Y:S01]  /*2d00*/  UIADD3 UR4, UPT, UPT, UR4, 0x160, URZ ;  /* 0x0000016004047890 */ /* 0x000fe2000fffe0ff */
[----:B------:R1:W-:Y:S01]  /*2d10*/  @!P2 SYNCS.ARRIVE.TRANS64.RED RZ, [R2+URZ], R5 ;  /* 0x0000000502ffa9a7 */ /* 0x0003e200080004ff */
[----:B------:R-:W-:Y:S01]  /*2d20*/  UIADD3 UR6, UPT, UPT, UR6, 0x1, URZ ;  /* 0x0000000106067890 */ /* 0x000fe2000fffe0ff */
[----:B------:R-:W-:-:S03]  /*2d30*/  VIADD R3, R3, 0x1 ;  /* 0x0000000103037836 */ /* 0x000fc60000000000 */
[----:B------:R-:W-:Y:S02]  /*2d40*/  UISETP.NE.AND UP0, UPT, UR6, 0x2, UPT ;  /* 0x000000020600788c */ /* 0x000fe4000bf05270 */
[----:B------:R-:W-:Y:S01]  /*2d50*/  ISETP.NE.AND P0, PT, R3, 0x2, PT ;  /* 0x000000020300780c */ /* 0x000fe20003f05270 */
[----:B------:R-:W-:Y:S06]  /*2d60*/  UGETNEXTWORKID.BROADCAST [UR4], [UR5] ;  /* 0x00000000040073ca */ /* 0x000fec0008000100 */
[----:B------:R-:W-:Y:S02]  /*2d70*/  USEL UR4, URZ, 0x1, UP0 ;  /* 0x00000001ff047887 */ /* 0x000fe40008000000 */
[----:B------:R-:W-:-:S04]  /*2d80*/  USEL UR6, UR6, URZ, UP0 ;  /* 0x000000ff06067287 */ /* 0x000fc80008000000 */
[----:B------:R-:W-:Y:S02]  /*2d90*/  LOP3.LUT R12, R12, UR4, RZ, 0x3c, !PT ;  /* 0x000000040c0c7c12 */ /* 0x000fe4000f8e3cff */
[----:B-1----:R-:W-:-:S04]  /*2da0*/  SHF.L.U32 R5, R9, 0x1f, RZ ;  /* 0x0000001f09057819 */ /* 0x002fc800000006ff */
[----:B------:R-:W1:Y:S02]  /*2db0*/  SYNCS.PHASECHK.TRANS64.TRYWAIT P1, [R0+URZ+0xd0], R5 ;  /* 0x0000d005000075a7 */ /* 0x000e6400080211ff */
[----:B-1----:R-:W-:Y:S05]  /*2dc0*/  @!P1 BRA `(.L_x_54) ;  /* 0x0000008c00b09947 */ /* 0x002fea0003800000 */
.L_x_210:
[----:B------:R-:W-:Y:S01]  /*2dd0*/  LEA R4, R11, UR37, 0x4 ;  /* 0x000000250b047c11 */ /* 0x000fe2000f8e20ff */
[----:B-1----:R-:W-:Y:S01]  /*2de0*/  VIADD R0, R0, 0xe0 ;  /* 0x000000e000007836 */ /* 0x002fe20000000000 */
[----:B------:R-:W-:Y:S01]  /*2df0*/  SEL R3, R3, RZ, P0 ;  /* 0x000000ff03037207 */ /* 0x000fe20000000000 */
[----:B------:R-:W-:-:S03]  /*2e00*/  VIADD R11, R11, 0x1 ;  /* 0x000000010b0b7836 */ /* 0x000fc60000000000 */
[----:B------:R-:W1:Y:S01]  /*2e10*/  LDS.128 R4, [R4+0x160] ;  /* 0x0001600004047984 */ /* 0x000e620000000c00 */
[----:B------:R-:W-:Y:S02]  /*2e20*/  PRMT R0, RZ, 0x654, R0 ;  /* 0x00000654ff007816 */ /* 0x000fe40000000000 */
[C---:B------:R-:W-:Y:S01]  /*2e30*/  ISETP.NE.AND P1, PT, R11.reuse, 0x2, PT ;  /* 0x000000020b00780c */ /* 0x040fe20003f25270 */
[----:B------:R-:W-:Y:S01]  /*2e40*/  @!PT LDS RZ, [RZ] ;  /* 0x00000000fffff984 */ /* 0x000fe20000000800 */
[----:B------:R-:W-:Y:S01]  /*2e50*/  @!PT LDS RZ, [RZ] ;  /* 0x00000000fffff984 */ /* 0x000fe20000000800 */
[----:B------:R-:W-:Y:S01]  /*2e60*/  @!PT LDS RZ, [RZ] ;  /* 0x00000000fffff984 */ /* 0x000fe20000000800 */
[----:B------:R-:W-:Y:S01]  /*2e70*/  @!PT LDS RZ, [RZ] ;  /* 0x00000000fffff984 */ /* 0x000fe20000000800 */
[----:B------:R2:W-:Y:S06]  /*2e80*/  MEMBAR.ALL.CTA ;  /* 0x0000000000007992 */ /* 0x0005ec0000008000 */
[----:B--2---:R-:W2:Y:S01]  /*2e90*/  FENCE.VIEW.ASYNC.S ;  /* 0x00000000000073c6 */ /* 0x004ea20000000000 */
[----:B------:R-:W-:Y:S01]  /*2ea0*/  SEL R11, R11, RZ, P1 ;  /* 0x000000ff0b0b7207 */ /* 0x000fe20000800000 */
[----:B--2---:R2:W-:Y:S01]  /*2eb0*/  SYNCS.ARRIVE.TRANS64.RED.A1T0 RZ, [R0+URZ], RZ ;  /* 0x000000ff00ff79a7 */ /* 0x0045e200081004ff */
[----:B-1----:R-:W-:-:S02]  /*2ec0*/  LOP3.LUT P3, RZ, R6, 0x1, RZ, 0xc0, !PT ;  /* 0x0000000106ff7812 */ /* 0x002fc4000786c0ff */
[----:B------:R-:W-:-:S04]  /*2ed0*/  SEL R5, RZ, 0x1, P0 ;  /* 0x00000001ff057807 */ /* 0x000fc80000000000 */
[----:B------:R-:W-:Y:S02]  /*2ee0*/  LOP3.LUT R8, R8, R5, RZ, 0x3c, !PT ;  /* 0x0000000508087212 */ /* 0x000fe400078e3cff */
[----:B--2---:R-:W-:-:S04]  /*2ef0*/  SEL R0, RZ, 0x1, P1 ;  /* 0x00000001ff007807 */ /* 0x004fc80000800000 */
[----:B------:R-:W-:Y:S01]  /*2f00*/  LOP3.LUT R9, R9, R0, RZ, 0x3c, !PT ;  /* 0x0000000009097212 */ /* 0x000fe200078e3cff */
[----:B------:R-:W-:Y:S06]  /*2f10*/  @P3 BRA `(.L_x_55) ;  /* 0xfffffffc002c3947 */ /* 0x000fec000383ffff */
[----:B------:R-:W-:Y:S01]  /*2f20*/  ULEA UR5, UR6, UR37, 0x3 ;  /* 0x0000002506057291 */ /* 0x000fe2000f8e18ff */
[----:B------:R-:W-:-:S08]  /*2f30*/  SHF.L.U32 R3, R12, 0x1f, RZ ;  /* 0x0000001f0c037819 */ /* 0x000fd000000006ff */
[----:B------:R-:W1:Y:S02]  /*2f40*/  SYNCS.PHASECHK.TRANS64 P0, [UR5+0xe0], R3 ;  /* 0x0000e003ff0075a7 */ /* 0x000e640008001005 */
[----:B-1----:R-:W-:Y:S05]  /*2f50*/  @P0 BRA `(.L_x_56) ;  /* 0x0000000000080947 */ /* 0x002fea0003800000 */
[----:B------:R-:W1:Y:S02]  /*2f60*/  SYNCS.PHASECHK.TRANS64.TRYWAIT P0, [UR5+0xe0], R3 ;  /* 0x0000e003ff0075a7 */ /* 0x000e640008001105 */
[----:B-1----:R-:W-:Y:S05]  /*2f70*/  @!P0 BRA `(.L_x_57) ;  /* 0x0000008c00588947 */ /* 0x002fea0003800000 */
.L_x_56:
[----:B------:R-:W-:-:S04]  /*2f80*/  UIADD3 UR4, UPT, UPT, UR6, 0x1, URZ ;  /* 0x0000000106047890 */ /* 0x000fc8000fffe0ff */
[----:B------:R-:W-:-:S04]  /*2f90*/  UISETP.NE.AND UP0, UPT, UR4, 0x2, UPT ;  /* 0x000000020400788c */ /* 0x000fc8000bf05270 */
[----:B------:R-:W-:Y:S02]  /*2fa0*/  USEL UR7, URZ, 0x1, UP0 ;  /* 0x00000001ff077887 */ /* 0x000fe40008000000 */
[----:B------:R-:W-:-:S04]  /*2fb0*/  USEL UR4, UR4, URZ, UP0 ;  /* 0x000000ff04047287 */ /* 0x000fc80008000000 */
[----:B------:R-:W-:Y:S01]  /*2fc0*/  ULEA UR4, UR4, UR37, 0x3 ;  /* 0x0000002504047291 */ /* 0x000fe2000f8e18ff */
[----:B-1----:R-:W-:-:S04]  /*2fd0*/  LOP3.LUT R3, R12, UR7, RZ, 0x3c, !PT ;  /* 0x000000070c037c12 */ /* 0x002fc8000f8e3cff */
[----:B------:R-:W-:-:S04]  /*2fe0*/  SHF.L.U32 R0, R3, 0x1f, RZ ;  /* 0x0000001f03007819 */ /* 0x000fc800000006ff */
[----:B------:R-:W1:Y:S02]  /*2ff0*/  SYNCS.PHASECHK.TRANS64 P0, [UR4+0xe0], R0 ;  /* 0x0000e000ff0075a7 */ /* 0x000e640008001004 */
[----:B-1----:R-:W-:Y:S05]  /*3000*/  @P0 EXIT ;  /* 0x000000000000094d */ /* 0x002fea0003800000 */
[----:B------:R-:W-:Y:S02]  /*3010*/  SHF.L.U32 R3, R3, 0x1f, RZ ;  /* 0x0000001f03037819 */ /* 0x000fe400000006ff */
[----:B------:R-:W-:-:S07]  /*3020*/  MOV R0, UR4 ;  /* 0x0000000400007c02 */ /* 0x000fce0008000f00 */
.L_x_58:
[----:B-1----:R1:W2:Y:S02]  /*3030*/  SYNCS.PHASECHK.TRANS64.TRYWAIT P0, [R0+URZ+0xe0], R3 ;  /* 0x0000e003000075a7 */ /* 0x0022a400080011ff */
[----:B--2---:R-:W-:Y:S05]  /*3040*/  @!P0 NANOSLEEP.SYNCS 0x989680 ;  /* 0x009896800000895d */ /* 0x004fea0003900000 */
[----:B------:R-:W2:Y:S02]  /*3050*/  @!P0 SYNCS.PHASECHK.TRANS64 P0, [R0+URZ+0xe0], R3 ;  /* 0x0000e003000085a7 */ /* 0x000ea400080010ff */
[----:B--2---:R-:W-:Y:S05]  /*3060*/  @P0 EXIT ;  /* 0x000000000000094d */ /* 0x004fea0003800000 */
[----:B------:R-:W-:Y:S05]  /*3070*/  BRA `(.L_x_58) ;  /* 0xfffffffc00ec7947 */ /* 0x000fea000383ffff */
.L_x_51:
[----:B------:R-:W-:Y:S05]  /*3080*/  BRA.U UP4, `(.L_x_59) ;  /* 0x0000001104d87547 */ /* 0x000fea000b800000 */
[----:B------:R-:W-:Y:S01]  /*3090*/  UMOV UR6, 0x40 ;  /* 0x0000004000067882 */ /* 0x000fe20000000000 */
[----:B------:R-:W-:Y:S01]  /*30a0*/  NOP ;  /* 0x0000000000007918 */ /* 0x000fe20000000000 */
[----:B------:R-:W-:Y:S01]  /*30b0*/  ULEA UR6, UR37, UR6, 0x18 ;  /* 0x0000000625067291 */ /* 0x000fe2000f8ec0ff */
[----:B------:R-:W-:Y:S02]  /*30c0*/  UMOV UR7, 0x400 ;  /* 0x0000040000077882 */ /* 0x000fe40000000000 */
[----:B------:R-:W-:-:S06]  /*30d0*/  ULEA UR37, UR37, UR7, 0x18 ;  /* 0x0000000725257291 */ /* 0x000fcc000f8ec0ff */
[----:B------:R-:W1:Y:S02]  /*30e0*/  LDS.U8 R2, [UR6+0x1c] ;  /* 0x00001c06ff027984 */ /* 0x000e640008000000 */
[----:B-1----:R-:W-:-:S13]  /*30f0*/  ISETP.NE.AND P0, PT, R2, RZ, PT ;  /* 0x000000ff0200720c */ /* 0x002fda0003f05270 */
[----:B------:R-:W-:Y:S05]  /*3100*/  @P0 BRA `(.L_x_60) ;  /* 0x0000000400080947 */ /* 0x000fea0003800000 */
[----:B------:R-:W-:Y:S02]  /*3110*/  UISETP.NE.U32.AND UP0, UPT, UR5, 0x1, UPT ;  /* 0x000000010500788c */ /* 0x000fe4000bf05070 */
[----:B------:R-:W-:-:S07]  /*3120*/  UIADD3 UR8, UPT, UPT, UR6, 0x8, URZ ;  /* 0x0000000806087890 */ /* 0x000fce000fffe0ff */
[----:B------:R-:W-:Y:S05]  /*3130*/  BRA.U !UP0, `(.L_x_61) ;  /* 0x00000001089c7547 */ /* 0x000fea000b800000 */
[----:B------:R-:W-:Y:S01]  /*3140*/  ELECT P0, URZ, PT ;  /* 0x0000000000ff782f */ /* 0x000fe20003800000 */
[----:B------:R-:W-:-:S12]  /*3150*/  BSSY B0, `(.L_x_61) ;  /* 0x0000025000007945 */ /* 0x000fd80003800000 */
[----:B------:R-:W-:Y:S05]  /*3160*/  @!P0 BRA `(.L_x_62) ;  /* 0x00000000008c8947 */ /* 0x000fea0003800000 */
[----:B------:R-:W-:-:S05]  /*3170*/  UMOV UR7, 0x10 ;  /* 0x0000001000077882 */ /* 0x000fca0000000000 */
[----:B------:R-:W-:Y:S04]  /*3180*/  DEPBAR.LE SB1, 0x36 ;  /* 0x00009d800000791a */ /* 0x000fe80000000000 */
[----:B------:R-:W1:Y:S02]  /*3190*/  UTCATOMSWS.2CTA.FIND_AND_SET.ALIGN UP1, UR7, UR7 ;  /* 0x00000007000775e3 */ /* 0x000e640008220800 */
[----:B-1----:R-:W-:Y:S01]  /*31a0*/  MOV R11, UR7 ;  /* 0x00000007000b7c02 */ /* 0x002fe20008000f00 */
[----:B------:R-:W-:Y:S06]  /*31b0*/  BRA.U UP1, `(.L_x_63) ;  /* 0x0000000101187547 */ /* 0x000fec000b800000 */
.L_x_64:
[----:B------:R-:W-:Y:S05]  /*31c0*/  NANOSLEEP 0x64 ;  /* 0x000000640000795d */ /* 0x000fea0003800000 */
[----:B------:R-:W-:-:S05]  /*31d0*/  UMOV UR7, 0x10 ;  /* 0x0000001000077882 */ /* 0x000fca0000000000 */
[----:B------:R-:W-:Y:S04]  /*31e0*/  DEPBAR.LE SB1, 0x36 ;  /* 0x00009d800000791a */ /* 0x000fe80000000000 */
[----:B------:R-:W1:Y:S02]  /*31f0*/  UTCATOMSWS.2CTA.FIND_AND_SET.ALIGN UP1, UR7, UR7 ;  /* 0x00000007000775e3 */ /* 0x000e640008220800 */
[----:B-1----:R-:W-:Y:S01]  /*3200*/  MOV R11, UR7 ;  /* 0x00000007000b7c02 */ /* 0x002fe20008000f00 */
[----:B------:R-:W-:Y:S05]  /*3210*/  BRA.U !UP1, `(.L_x_64) ;  /* 0xfffffffd09e87547 */ /* 0x000fea000b83ffff */
.L_x_63:
[----:B------:R-:W1:Y:S01]  /*3220*/  LDS R5, [UR6+0x10] ;  /* 0x00001006ff057984 */ /* 0x000e620008000800 */
[----:B------:R-:W-:Y:S01]  /*3230*/  IMAD.U32 R3, RZ, RZ, UR37 ;  /* 0x00000025ff037e24 */ /* 0x000fe2000f8e00ff */
[----:B------:R-:W-:-:S03]  /*3240*/  MOV R2, UR4 ;  /* 0x0000000400027c02 */ /* 0x000fc60008000f00 */
[----:B------:R-:W-:Y:S01]  /*3250*/  VIADD R3, R3, 0x180 ;  /* 0x0000018003037836 */ /* 0x000fe20000000000 */
[----:B-1----:R-:W-:-:S04]  /*3260*/  SHF.L.U32 R5, R5, 0x1f, RZ ;  /* 0x0000001f05057819 */ /* 0x002fc800000006ff */
[----:B------:R-:W1:Y:S02]  /*3270*/  SYNCS.PHASECHK.TRANS64.TRYWAIT P0, [UR6+0x8], R5 ;  /* 0x00000805ff0075a7 */ /* 0x000e640008001106 */
[----:B-1----:R-:W-:Y:S05]  /*3280*/  @P0 BRA `(.L_x_65) ;  /* 0x0000000000080947 */ /* 0x002fea0003800000 */
[----:B------:R-:W1:Y:S02]  /*3290*/  SYNCS.PHASECHK.TRANS64.TRYWAIT P0, [UR6+0x8], R5 ;  /* 0x00000805ff0075a7 */ /* 0x000e640008001106 */
[----:B-1----:R-:W-:Y:S05]  /*32a0*/  @!P0 BRA `(.L_x_66) ;  /* 0x0000008800a48947 */ /* 0x002fea0003800000 */
.L_x_65:
[----:B-1----:R-:W-:Y:S01]  /*32b0*/  HFMA2 R4, -RZ, RZ, 0, 5.9604644775390625e-08 ;  /* 0x00000001ff047431 */ /* 0x002fe200000001ff */
[----:B------:R-:W-:Y:S01]  /*32c0*/  UPRMT UR7, UR4, 0x654, UR8 ;  /* 0x0000065404077896 */ /* 0x000fe20008000008 */
[----:B------:R-:W-:Y:S01]  /*32d0*/  IMAD.MOV.U32 R6, RZ, RZ, 0xffff ;  /* 0x0000ffffff067424 */ /* 0x000fe200078e00ff */
[----:B------:R-:W-:Y:S01]  /*32e0*/  PRMT R2, R2, 0x654, R3 ;  /* 0x0000065402027816 */ /* 0x000fe20000000003 */
[----:B------:R-:W-:Y:S02]  /*32f0*/  IMAD.MOV.U32 R5, RZ, RZ, 0x4 ;  /* 0x00000004ff057424 */ /* 0x000fe400078e00ff */
[----:B------:R-:W-:Y:S01]  /*3300*/  IMAD.SHL.U32 R9, R11, 0x20, RZ ;  /* 0x000000200b097824 */ /* 0x000fe200078e00ff */
[----:B------:R-:W-:Y:S02]  /*3310*/  MOV R3, UR7 ;  /* 0x0000000700037c02 */ /* 0x000fe40008000f00 */
[-C--:B------:R-:W-:Y:S01]  /*3320*/  SHF.L.U32 R7, R6, R11.reuse, RZ ;  /* 0x0000000b06077219 */ /* 0x080fe200000006ff */
[----:B------:R1:W-:Y:S01]  /*3330*/  SYNCS.ARRIVE.TRANS64.RED RZ, [UR7], R5 ;  /* 0x00000005ffff79a7 */ /* 0x0003e20008000407 */
[----:B------:R-:W-:Y:S01]  /*3340*/  SHF.L.U32 R6, R4, R11, RZ ;  /* 0x0000000b04067219 */ /* 0x000fe200000006ff */
[----:B------:R1:W-:Y:S04]  /*3350*/  STS [UR37+0x180], R9 ;  /* 0x00018009ff007988 */ /* 0x0003e80008000825 */
[----:B------:R1:W-:Y:S04]  /*3360*/  STAS [R2.64], R11 ;  /* 0x0000000b02007dbd */ /* 0x0003e8000c0008ff */
[----:B------:R1:W-:Y:S04]  /*3370*/  ATOMS.OR RZ, [UR6+0x14], R7 ;  /* 0x00001407ffff798c */ /* 0x0003e8000b000006 */
[----:B------:R1:W-:Y:S04]  /*3380*/  ATOMS.OR RZ, [UR6+0x18], R6 ;  /* 0x00001806ffff798c */ /* 0x0003e8000b000006 */
[----:B------:R1:W-:Y:S02]  /*3390*/  ATOMS.XOR RZ, [UR6+0x10], R4 ;  /* 0x00001004ffff798c */ /* 0x0003e4000b800006 */
.L_x_62:
[----:B------:R-:W-:Y:S05]  /*33a0*/  BSYNC B0 ;  /* 0x0000000000007941 */ /* 0x000fea0003800000 */
.L_x_61:
[----:B------:R-:W-:Y:S05]  /*33b0*/  BRA.U UP0, `(.L_x_67) ;  /* 0x00000001006c7547 */ /* 0x000fea000b800000 */
[----:B------:R-:W-:-:S03]  /*33c0*/  UMOV UR7, 0xffffffff ;  /* 0xffffffff00077882 */ /* 0x000fc60000000000 */
[----:B------:R-:W-:Y:S05]  /*33d0*/  BRA.DIV UR7, `(.L_x_68) ;  /* 0x0000008a07707947 */ /* 0x000fea000b800000 */
[----:B------:R-:W-:-:S13]  /*33e0*/  ELECT P6, URZ, PT ;  /* 0x0000000000ff782f */ /* 0x000fda00038c0000 */
.L_x_214:
[----:B------:R-:W-:Y:S05]  /*33f0*/  @!P6 BRA `(.L_x_67) ;  /* 0x00000000005ce947 */ /* 0x000fea0003800000 */
[----:B-1----:R-:W1:Y:S02]  /*3400*/  LDS R3, [UR6+0x10] ;  /* 0x00001006ff037984 */ /* 0x002e640008000800 */
[----:B-1----:R-:W-:-:S04]  /*3410*/  SHF.L.U32 R3, R3, 0x1f, RZ ;  /* 0x0000001f03037819 */ /* 0x002fc800000006ff */
[----:B------:R-:W1:Y:S02]  /*3420*/  SYNCS.PHASECHK.TRANS64.TRYWAIT P0, [UR6+0x8], R3 ;  /* 0x00000803ff0075a7 */ /* 0x000e640008001106 */
[----:B-1----:R-:W-:Y:S05]  /*3430*/  @P0 BRA `(.L_x_69) ;  /* 0x0000000000080947 */ /* 0x002fea0003800000 */
[----:B------:R-:W1:Y:S02]  /*3440*/  SYNCS.PHASECHK.TRANS64.TRYWAIT P0, [UR6+0x8], R3 ;  /* 0x00000803ff0075a7 */ /* 0x000e640008001106 */
[----:B-1----:R-:W-:Y:S05]  /*3450*/  @!P0 BRA `(.L_x_70) ;  /* 0x0000008800708947 */ /* 0x002fea0003800000 */
.L_x_69:
[----:B------:R-:W2:Y:S01]  /*3460*/  LDS R5, [UR37+0x180] ;  /* 0x00018025ff057984 */ /* 0x000ea20008000800 */
[----:B-1----:R-:W-:Y:S02]  /*3470*/  HFMA2 R2, -RZ, RZ, 0, 5.9604644775390625e-08 ;  /* 0x00000001ff027431 */ /* 0x002fe400000001ff */
[----:B------:R-:W-:Y:S01]  /*3480*/  IMAD.MOV.U32 R3, RZ, RZ, 0xffff ;  /* 0x0000ffffff037424 */ /* 0x000fe200078e00ff */
[----:B------:R-:W-:Y:S01]  /*3490*/  UPRMT UR7, UR4, 0x654, UR8 ;  /* 0x0000065404077896 */ /* 0x000fe20008000008 */
[----:B--2---:R-:W-:-:S03]  /*34a0*/  IMAD.SHL.U32 R4, R5, 0x20, RZ ;  /* 0x0000002005047824 */ /* 0x004fc600078e00ff */
[-C--:B------:R-:W-:Y:S02]  /*34b0*/  SHF.L.U32 R3, R3, R5.reuse, RZ ;  /* 0x0000000503037219 */ /* 0x080fe400000006ff */
[----:B------:R-:W-:Y:S01]  /*34c0*/  SHF.L.U32 R5, R2, R5, RZ ;  /* 0x0000000502057219 */ /* 0x000fe200000006ff */
[----:B------:R2:W-:Y:S04]  /*34d0*/  STS [UR37+0x180], R4 ;  /* 0x00018004ff007988 */ /* 0x0005e80008000825 */
[----:B------:R2:W-:Y:S04]  /*34e0*/  ATOMS.OR RZ, [UR6+0x14], R3 ;  /* 0x00001403ffff798c */ /* 0x0005e8000b000006 */
[----:B------:R2:W-:Y:S01]  /*34f0*/  ATOMS.OR RZ, [UR6+0x18], R5 ;  /* 0x00001805ffff798c */ /* 0x0005e2000b000006 */
[----:B------:R-:W-:Y:S03]  /*3500*/  SYNCS.ARRIVE.TRANS64.RED.A1T0 RZ, [UR7], RZ ;  /* 0x000000ffffff79a7 */ /* 0x000fe60008100407 */
[----:B------:R2:W-:Y:S01]  /*3510*/  ATOMS.XOR RZ, [UR6+0x10], R2 ;  /* 0x00001002ffff798c */ /* 0x0005e2000b800006 */
[----:B------:R-:W-:Y:S05]  /*3520*/  BRA `(.L_x_67) ;  /* 0x0000000000107947 */ /* 0x000fea0003800000 */
.L_x_60:
[----:B------:R-:W-:-:S05]  /*3530*/  MOV R2, 0xffffffff ;  /* 0xffffffff00027802 */ /* 0x000fca0000000f00 */
[----:B------:R1:W-:Y:S02]  /*3540*/  STS [UR37+0x180], R2 ;  /* 0x00018002ff007988 */ /* 0x0003e40008000825 */
[----:B-1----:R-:W-:Y:S02]  /*3550*/  MOV R2, 0x3570 ;  /* 0x0000357000027802 */ /* 0x002fe40000000f00 */
[----:B-----5:R-:W-:Y:S05]  /*3560*/  CALL.REL.NOINC `($__internal_1_$__cuda_sm10x_tcgen05_guardrail_trap_phase_invalid_during_alloc) ;  /* 0x0000009000f47944 */ /* 0x020fea0003c00000 */
.L_x_67:
[----:B------:R-:W-:Y:S05]  /*3570*/  WARPSYNC.ALL ;  /* 0x0000000000007948 */ /* 0x000fea0003800000 */
[----:B------:R-:W3:Y:S01]  /*3580*/  S2UR UR7, SR_CgaCtaId ;  /* 0x00000000000779c3 */ /* 0x000ee20000008800 */
[----:B------:R-:W-:Y:S01]  /*3590*/  UMOV UR6, 0x400 ;  /* 0x0000040000067882 */ /* 0x000fe20000000000 */
[----:B------:R-:W-:-:S06]  /*35a0*/  NOP ;  /* 0x0000000000007918 */ /* 0x000fcc0000000000 */
[----:B------:R-:W-:Y:S06]  /*35b0*/  BAR.ARV 0x6, 0xa0 ;  /* 0x0182800000007b1d */ /* 0x000fec0000002000 */
[----:B------:R-:W4:Y:S01]  /*35c0*/  LDCU UR8, c[0x0][0x38c] ;  /* 0x00007180ff0877ac */ /* 0x000f220008000800 */
[----:B------:R-:W-:Y:S01]  /*35d0*/  LOP3.LUT R0, R0, 0xffff, RZ, 0xc0, !PT ;  /* 0x0000ffff00007812 */ /* 0x000fe200078ec0ff */
[----:B-1----:R-:W-:Y:S01]  /*35e0*/  IMAD.MOV.U32 R9, RZ, RZ, 0x1 ;  /* 0x00000001ff097424 */ /* 0x002fe200078e00ff */
[----:B------:R-:W-:Y:S01]  /*35f0*/  LOP3.LUT R8, R8, 0xffff, RZ, 0xc0, !PT ;  /* 0x0000ffff08087812 */ /* 0x000fe200078ec0ff */
[----:B------:R-:W-:Y:S01]  /*3600*/  UMOV UR19, URZ ;  /* 0x000000ff00137c82 */ /* 0x000fe20008000000 */
[----:B------:R-:W-:Y:S01]  /*3610*/  R2UR UR11, R0 ;  /* 0x00000000000b72ca */ /* 0x000fe200000e0000 */
[----:B------:R-:W-:Y:S01]  /*3620*/  UMOV UR18, URZ ;  /* 0x000000ff00127c82 */ /* 0x000fe20008000000 */
[----:B------:R-:W-:Y:S01]  /*3630*/  R2UR UR12, R8 ;  /* 0x00000000080c72ca */ /* 0x000fe200000e0000 */
[----:B------:R-:W-:Y:S01]  /*3640*/  IMAD.MOV.U32 R8, RZ, RZ, RZ ;  /* 0x000000ffff087224 */ /* 0x000fe200078e00ff */
[----:B------:R-:W-:Y:S01]  /*3650*/  UMOV UR17, URZ ;  /* 0x000000ff00117c82 */ /* 0x000fe20008000000 */
[----:B---3--:R-:W-:-:S02]  /*3660*/  ULEA UR7, UR7, UR6, 0x18 ;  /* 0x0000000607077291 */ /* 0x008fc4000f8ec0ff */
[----:B------:R-:W-:Y:S02]  /*3670*/  UISETP.NE.AND UP2, UPT, UR5, URZ, UPT ;  /* 0x000000ff0500728c */ /* 0x000fe4000bf45270 */
[----:B------:R-:W-:Y:S02]  /*3680*/  UIADD3 UR13, UPT, UPT, UR7, 0x8400, URZ ;  /* 0x00008400070d7890 */ /* 0x000fe4000fffe0ff */
[----:B------:R-:W-:Y:S02]  /*3690*/  UIADD3 UR14, UPT, UPT, UR7, 0x28400, URZ ;  /* 0x00028400070e7890 */ /* 0x000fe4000fffe0ff */
[----:B----4-:R-:W-:Y:S01]  /*36a0*/  UIADD3 UR8, UPT, UPT, UR8, 0x1f, URZ ;  /* 0x0000001f08087890 */ /* 0x010fe2000fffe0ff */
[----:B--2---:R-:W1:Y:S01]  /*36b0*/  LDS R2, [UR7+0x180] ;  /* 0x00018007ff027984 */ /* 0x004e620008000800 */
[----:B------:R-:W-:Y:S02]  /*36c0*/  USHF.R.U32.HI UR13, URZ, 0x4, UR13 ;  /* 0x00000004ff0d7899 */ /* 0x000fe4000801160d */
[----:B------:R-:W-:-:S02]  /*36d0*/  USHF.R.S32.HI UR6, URZ, 0x1f, UR8 ;  /* 0x0000001fff067899 */ /* 0x000fc40008011408 */
[----:B------:R-:W-:Y:S02]  /*36e0*/  USHF.R.U32.HI UR14, URZ, 0x4, UR14 ;  /* 0x00000004ff0e7899 */ /* 0x000fe4000801160e */
[----:B------:R-:W-:Y:S02]  /*36f0*/  ULEA.HI UR6, UR6, UR8, URZ, 0x5 ;  /* 0x0000000806067291 */ /* 0x000fe4000f8f28ff */
[----:B------:R-:W-:Y:S02]  /*3700*/  ULOP3.LUT UR13, UR13, 0x3fff, URZ, 0xc0, !UPT ;  /* 0x00003fff0d0d7892 */ /* 0x000fe4000f8ec0ff */
[----:B------:R-:W-:Y:S02]  /*3710*/  USHF.R.S32.HI UR6, URZ, 0x5, UR6 ;  /* 0x00000005ff067899 */ /* 0x000fe40008011406 */
[----:B------:R-:W-:Y:S02]  /*3720*/  ULOP3.LUT UR14, UR14, 0x3fff, URZ, 0xc0, !UPT ;  /* 0x00003fff0e0e7892 */ /* 0x000fe4000f8ec0ff */
[----:B------:R-:W-:Y:S01]  /*3730*/  UISETP.LT.AND UP0, UPT, UR6, 0x1, UPT ;  /* 0x000000010600788c */ /* 0x000fe2000bf01270 */
[----:B------:R-:W-:Y:S01]  /*3740*/  UMOV UR28, 0x0 ;  /* 0x00000000001c7882 */ /* 0x000fe20000000000 */
[----:B------:R-:W-:Y:S01]  /*3750*/  UMOV UR29, 0x10200910 ;  /* 0x10200910001d7882 */ /* 0x000fe20000000000 */
[----:B------:R-:W-:-:S02]  /*3760*/  ULOP3.LUT UR13, UR13, 0x10000, URZ, 0xfc, !UPT ;  /* 0x000100000d0d7892 */ /* 0x000fc4000f8efcff */
[----:B------:R-:W-:Y:S02]  /*3770*/  ULOP3.LUT UR14, UR14, 0x10000, URZ, 0xfc, !UPT ;  /* 0x000100000e0e7892 */ /* 0x000fe4000f8efcff */
[----:B------:R-:W-:Y:S01]  /*3780*/  USEL UR20, UR6, 0x1, !UP0 ;  /* 0x0000000106147887 */ /* 0x000fe2000c000000 */
[----:B------:R-:W-:Y:S01]  /*3790*/  UMOV UR26, 0x0 ;  /* 0x00000000001a7882 */ /* 0x000fe20000000000 */
[----:B------:R-:W-:Y:S01]  /*37a0*/  UMOV UR27, 0x10200910 ;  /* 0x10200910001b7882 */ /* 0x000fe20000000000 */
[----:B------:R-:W-:Y:S01]  /*37b0*/  UMOV UR24, 0x0 ;  /* 0x0000000000187882 */ /* 0x000fe20000000000 */
[----:B------:R-:W-:Y:S01]  /*37c0*/  UMOV UR25, 0x10200910 ;  /* 0x1020091000197882 */ /* 0x000fe20000000000 */
[----:B------:R-:W-:Y:S01]  /*37d0*/  UMOV UR22, 0x0 ;  /* 0x0000000000167882 */ /* 0x000fe20000000000 */
[----:B------:R-:W-:Y:S01]  /*37e0*/  UMOV UR23, 0x10200910 ;  /* 0x1020091000177882 */ /* 0x000fe20000000000 */
[----:B-1----:R-:W-:Y:S02]  /*37f0*/  R2UR UR21, R2 ;  /* 0x00000000021572ca */ /* 0x002fe400000e0000 */
[----:B------:R-:W-:-:S13]  /*3800*/  CS2R R2, SRZ ;  /* 0x0000000000027805 */ /* 0x000fda000001ff00 */
.L_x_78:
[C---:B------:R-:W-:Y:S02]  /*3810*/  LEA R0, R8.reuse, UR7, 0x3 ;  /* 0x0000000708007c11 */ /* 0x040fe4000f8e18ff */
[----:B------:R-:W-:Y:S02]  /*3820*/  SHF.L.U32 R5, R3, 0x1f, RZ ;  /* 0x0000001f03057819 */ /* 0x000fe400000006ff */
[----:B------:R-:W-:Y:S02]  /*3830*/  LEA R4, R8, UR7, 0x4 ;  /* 0x0000000708047c11 */ /* 0x000fe4000f8e20ff */
[----:B------:R-:W1:Y:S02]  /*3840*/  SYNCS.PHASECHK.TRANS64.TRYWAIT P0, [R0+URZ+0xd0], R5 ;  /* 0x0000d005000075a7 */ /* 0x000e6400080011ff */
[----:B-1-34-:R-:W-:Y:S05]  /*3850*/  @!P0 BRA `(.L_x_71) ;  /* 0x0000008400888947 */ /* 0x01afea0003800000 */
.L_x_215:
[----:B-1----:R-:W1:Y:S01]  /*3860*/  LDS.128 R4, [R4+0x160] ;  /* 0x0001600004047984 */ /* 0x002e620000000c00 */
[----:B------:R-:W-:Y:S02]  /*3870*/  VIADD R0, R0, 0xe0 ;  /* 0x000000e000007836 */ /* 0x000fe40000000000 */
[----:B------:R-:W-:Y:S01]  /*3880*/  VIADD R8, R8, 0x1 ;  /* 0x0000000108087836 */ /* 0x000fe20000000000 */
[----:B------:R-:W-:Y:S01]  /*3890*/  @!PT LDS RZ, [RZ] ;  /* 0x00000000fffff984 */ /* 0x000fe20000000800 */
[----:B------:R-:W-:Y:S01]  /*38a0*/  @!PT LDS RZ, [RZ] ;  /* 0x00000000fffff984 */ /* 0x000fe20000000800 */
[----:B------:R-:W-:Y:S01]  /*38b0*/  @!PT LDS RZ, [RZ] ;  /* 0x00000000fffff984 */ /* 0x000fe20000000800 */
[----:B------:R-:W-:Y:S01]  /*38c0*/  @!PT LDS RZ, [RZ] ;  /* 0x00000000fffff984 */ /* 0x000fe20000000800 */
[----:B------:R2:W-:Y:S06]  /*38d0*/  MEMBAR.ALL.CTA ;  /* 0x0000000000007992 */ /* 0x0005ec0000008000 */
[----:B--2---:R-:W2:Y:S01]  /*38e0*/  FENCE.VIEW.ASYNC.S ;  /* 0x00000000000073c6 */ /* 0x004ea20000000000 */
[----:B------:R-:W-:-:S04]  /*38f0*/  PRMT R0, RZ, 0x654, R0 ;  /* 0x00000654ff007816 */ /* 0x000fc80000000000 */
[----:B--2---:R2:W-:Y:S01]  /*3900*/  SYNCS.ARRIVE.TRANS64.RED.A1T0 RZ, [R0+URZ], RZ ;  /* 0x000000ff00ff79a7 */ /* 0x0045e200081004ff */
[----:B-1----:R-:W-:Y:S01]  /*3910*/  LOP3.LUT P1, RZ, R6, 0x1, RZ, 0xc0, !PT ;  /* 0x0000000106ff7812 */ /* 0x002fe2000782c0ff */
[----:B--2---:R-:W-:-:S12]  /*3920*/  BRA.U UP2, `(.L_x_72) ;  /* 0x0000000502087547 */ /* 0x004fd8000b800000 */
[----:B------:R-:W1:Y:S01]  /*3930*/  LDCU UR8, c[0x0][0x38c] ;  /* 0x00007180ff0877ac */ /* 0x000e620008000800 */
[----:B------:R-:W-:Y:S02]  /*3940*/  PLOP3.LUT P2, PT, PT, PT, PT, 0x80, 0x8 ;  /* 0x000000000008781c */ /* 0x000fe40003f4f070 */
[----:B------:R-:W-:Y:S01]  /*3950*/  SHF.L.U32 R5, R9, 0x1f, RZ ;  /* 0x0000001f09057819 */ /* 0x000fe200000006ff */
[----:B------:R-:W-:Y:S02]  /*3960*/  ULEA UR9, UR19, UR7, 0x3 ;  /* 0x0000000713097291 */ /* 0x000fe4000f8e18ff */
[----:B------:R-:W-:Y:S02]  /*3970*/  ULEA UR10, UR19, UR21, 0x7 ;  /* 0x00000015130a7291 */ /* 0x000fe4000f8e38ff */
[----:B-1----:R-:W-:-:S06]  /*3980*/  UISETP.GE.AND UP0, UPT, UR8, 0x1, UPT ;  /* 0x000000010800788c */ /* 0x002fcc000bf06270 */
[----:B------:R-:W-:-:S05]  /*3990*/  PLOP3.LUT P0, PT, PT, PT, UP0, 0x80, 0x8 ;  /* 0x000000000008781c */ /* 0x000fca0003f0f008 */
[----:B------:R-:W-:-:S08]  /*39a0*/  @UP0 ULEA UR8, UR18, UR7, 0x3 ;  /* 0x0000000712080291 */ /* 0x000fd0000f8e18ff */
[----:B------:R-:W-:-:S04]  /*39b0*/  @P0 SHF.L.U32 R0, R2, 0x1f, RZ ;  /* 0x0000001f02000819 */ /* 0x000fc800000006ff */
[----:B------:R1:W2:Y:S01]  /*39c0*/  @P0 SYNCS.PHASECHK.TRANS64.TRYWAIT P2, [UR8], R0 ;  /* 0x00000000ff0005a7 */ /* 0x0002a20008041108 */
[----:B------:R-:W3:Y:S02]  /*39d0*/  SYNCS.PHASECHK.TRANS64.TRYWAIT P0, [UR9+0x110], R5 ;  /* 0x00011005ff0075a7 */ /* 0x000ee40008001109 */
[----:B-123--:R-:W-:Y:S05]  /*39e0*/  @!P0 BRA `(.L_x_73) ;  /* 0x0000008400388947 */ /* 0x00efea0003800000 */
.L_x_217:
[----:B------:R-:W-:Y:S01]  /*39f0*/  UMOV UR16, UR17 ;  /* 0x0000001100107c82 */ /* 0x000fe20008000000 */
[----:B------:R-:W-:Y:S05]  /*3a00*/  BRA.U !UP0, `(.L_x_74) ;  /* 0x0000000108c07547 */ /* 0x000fea000b800000 */
[----:B------:R-:W-:Y:S02]  /*3a10*/  UIADD3 UR16, UPT, UPT, UR20, UR17, URZ ;  /* 0x0000001114107290 */ /* 0x000fe4000fffe0ff */
[----:B------:R-:W-:Y:S01]  /*3a20*/  UPLOP3.LUT UP3, UPT, UPT, UPT, UPT, 0x40, 0x4 ;  /* 0x000000000004789c */ /* 0x000fe20003f6e870 */
[----:B------:R-:W-:Y:S01]  /*3a30*/  UMOV UR15, UR6 ;  /* 0x00000006000f7c82 */ /* 0x000fe20008000000 */
[----:B------:R-:W-:-:S09]  /*3a40*/  UMOV UR46, UR18 ;  /* 0x00000012002e7c82 */ /* 0x000fd20008000000 */
.L_x_77:
[----:B--2---:R-:W-:Y:S01]  /*3a50*/  ULEA UR8, UR46, UR7, 0x3 ;  /* 0x000000072e087291 */ /* 0x004fe2000f8e18ff */
[----:B---3--:R-:W-:Y:S11]  /*3a60*/  @P2 BRA `(.L_x_75) ;  /* 0x00000000000c2947 */ /* 0x008ff60003800000 */
[----:B-1----:R-:W-:Y:S04]  /*3a70*/  SHF.L.U32 R5, R2, 0x1f, RZ ;  /* 0x0000001f02057819 */ /* 0x002fe800000006ff */
[----:B------:R-:W1:Y:S02]  /*3a80*/  SYNCS.PHASECHK.TRANS64.TRYWAIT P0, [UR8], R5 ;  /* 0x00000005ff0075a7 */ /* 0x000e640008001108 */
[----:B-1----:R-:W-:Y:S05]  /*3a90*/  @!P0 BRA `(.L_x_76) ;  /* 0x0000008400248947 */ /* 0x002fea0003800000 */
.L_x_75:
[----:B------:R-:W-:Y:S01]  /*3aa0*/  UISETP.NE.AND UP0, UPT, UR15, 0x1, UPT ;  /* 0x000000010f00788c */ /* 0x000fe2000bf05270 */
[----:B------:R-:W-:Y:S01]  /*3ab0*/  PLOP3.LUT P2, PT, PT, PT, PT, 0x80, 0x8 ;  /* 0x000000000008781c */ /* 0x000fe20003f4f070 */
[----:B------:R-:W-:Y:S02]  /*3ac0*/  UIADD3 UR18, UPT, UPT, UR46, 0x1, URZ ;  /* 0x000000012e127890 */ /* 0x000fe4000fffe0ff */
[----:B------:R-:W-:Y:S02]  /*3ad0*/  ULEA UR32, UR46, UR14, 0x9 ;  /* 0x0000000e2e207291 */ /* 0x000fe4000f8e48ff */
[----:B------:R-:W-:Y:S01]  /*3ae0*/  UISETP.NE.AND UP1, UPT, UR18, 0x8, UPT ;  /* 0x000000081200788c */ /* 0x000fe2000bf25270 */
[----:B------:R-:W-:Y:S01]  /*3af0*/  PLOP3.LUT P0, PT, PT, PT, UP0, 0x80, 0x8 ;  /* 0x000000000008781c */ /* 0x000fe20003f0f008 */
[----:B------:R-:W-:Y:S02]  /*3b00*/  UIADD3 UR44, UPT, UPT, UR32, 0x2, URZ ;  /* 0x00000002202c7890 */ /* 0x000fe4000fffe0ff */
[----:B------:R-:W-:Y:S02]  /*3b10*/  USEL UR31, URZ, 0x1, UP1 ;  /* 0x00000001ff1f7887 */ /* 0x000fe40008800000 */
[----:B------:R-:W-:Y:S02]  /*3b20*/  USEL UR18, UR18, URZ, UP1 ;  /* 0x000000ff12127287 */ /* 0x000fe40008800000 */
[----:B------:R-:W-:Y:S02]  /*3b30*/  UIADD3 UR40, UPT, UPT, UR32, 0x4, URZ ;  /* 0x0000000420287890 */ /* 0x000fe4000fffe0ff */
[----:B------:R-:W-:Y:S01]  /*3b40*/  @UP0 ULEA UR30, UR18, UR7, 0x3 ;  /* 0x00000007121e0291 */ /* 0x000fe2000f8e18ff */
[----:B------:R-:W-:Y:S01]  /*3b50*/  LOP3.LUT R2, R2, UR31, RZ, 0x3c, !PT ;  /* 0x0000001f02027c12 */ /* 0x000fe2000f8e3cff */
[----:B------:R-:W-:Y:S02]  /*3b60*/  UIADD3 UR36, UPT, UPT, UR32, 0x6, URZ ;  /* 0x0000000620247890 */ /* 0x000fe4000fffe0ff */
[----:B------:R-:W-:Y:S01]  /*3b70*/  UIADD3 UR8, UPT, UPT, UR8, 0x40, URZ ;  /* 0x0000004008087890 */ /* 0x000fe2000fffe0ff */
[----:B-1----:R-:W-:Y:S01]  /*3b80*/  @P0 SHF.L.U32 R0, R2, 0x1f, RZ ;  /* 0x0000001f02000819 */ /* 0x002fe200000006ff */
[----:B------:R-:W-:Y:S02]  /*3b90*/  UIADD3 UR17, UPT, UPT, UR17, 0x1, URZ ;  /* 0x0000000111117890 */ /* 0x000fe4000fffe0ff */
[----:B------:R-:W-:Y:S01]  /*3ba0*/  UIADD3 UR15, UPT, UPT, UR15, -0x1, URZ ;  /* 0xffffffff0f0f7890 */ /* 0x000fe2000fffe0ff */
[----:B------:R2:W3:Y:S01]  /*3bb0*/  @P0 SYNCS.PHASECHK.TRANS64.TRYWAIT P2, [UR30], R0 ;  /* 0x00000000ff0005a7 */ /* 0x0004e2000804111e */
[----:B------:R-:W-:Y:S02]  /*3bc0*/  ULEA UR30, UR46, UR13, 0xa ;  /* 0x0000000d2e1e7291 */ /* 0x000fe4000f8e50ff */
[----:B------:R-:W-:Y:S02]  /*3bd0*/  UISETP.NE.AND UP0, UPT, UR17, UR16, UPT ;  /* 0x000000101100728c */ /* 0x000fe4000bf05270 */
[----:B------:R-:W-:Y:S02]  /*3be0*/  UIADD3 UR42, UPT, UPT, UR30, 0x2, URZ ;  /* 0x000000021e2a7890 */ /* 0x000fe4000fffe0ff */
[----:B------:R-:W-:Y:S02]  /*3bf0*/  UIADD3 UR38, UPT, UPT, UR30, 0x4, URZ ;  /* 0x000000041e267890 */ /* 0x000fe4000fffe0ff */
[----:B------:R-:W-:Y:S01]  /*3c00*/  UIADD3 UR34, UPT, UPT, UR30, 0x6, URZ ;  /* 0x000000061e227890 */ /* 0x000fe2000fffe0ff */
[----:B------:R-:W-:Y:S01]  /*3c10*/  UMOV UR33, 0x40004040 ;  /* 0x4000404000217882 */ /* 0x000fe20000000000 */
[----:B------:R-:W-:Y:S01]  /*3c20*/  UMOV UR31, 0x40004040 ;  /* 0x40004040001f7882 */ /* 0x000fe20000000000 */
[----:B------:R-:W-:Y:S01]  /*3c30*/  UMOV UR45, 0x40004040 ;  /* 0x40004040002d7882 */ /* 0x000fe20000000000 */
[----:B------:R2:W-:Y:S01]  /*3c40*/  UTCHMMA.2CTA gdesc[UR30], gdesc[UR32], tmem[UR10], tmem[UR28], idesc[UR29], UP3 ;  /* 0x00ff1c201e0075ea */ /* 0x0005e20009a0000a */
[----:B------:R-:W-:Y:S01]  /*3c50*/  UPLOP3.LUT UP3, UPT, UPT, UPT, UPT, 0x80, 0x8 ;  /* 0x000000000008789c */ /* 0x000fe20003f6f070 */
[----:B------:R-:W-:Y:S01]  /*3c60*/  UMOV UR43, 0x40004040 ;  /* 0x40004040002b7882 */ /* 0x000fe20000000000 */
[----:B------:R-:W-:Y:S01]  /*3c70*/  UMOV UR41, 0x40004040 ;  /* 0x4000404000297882 */ /* 0x000fe20000000000 */
[----:B------:R2:W-:Y:S01]  /*3c80*/  UTCHMMA.2CTA gdesc[UR42], gdesc[UR44], tmem[UR10], tmem[UR26], idesc[UR27], UPT ;  /* 0x00ff1a2c2a0075ea */ /* 0x0005e2000ba0000a */
[----:B------:R-:W-:Y:S01]  /*3c90*/  UMOV UR39, 0x40004040 ;  /* 0x4000404000277882 */ /* 0x000fe20000000000 */
[----:B------:R-:W-:Y:S01]  /*3ca0*/  UMOV UR37, 0x40004040 ;  /* 0x4000404000257882 */ /* 0x000fe20000000000 */
[----:B------:R-:W-:Y:S01]  /*3cb0*/  UMOV UR35, 0x40004040 ;  /* 0x4000404000237882 */ /* 0x000fe20000000000 */
[----:B------:R2:W-:Y:S01]  /*3cc0*/  UTCHMMA.2CTA gdesc[UR38], gdesc[UR40], tmem[UR10], tmem[UR24], idesc[UR25], UPT ;  /* 0x00ff1828260075ea */ /* 0x0005e2000ba0000a */
[----:B------:R2:W-:Y:S01]  /*3cd0*/  UTCHMMA.2CTA gdesc[UR34], gdesc[UR36], tmem[UR10], tmem[UR22], idesc[UR23], UPT ;  /* 0x00ff1624220075ea */ /* 0x0005e2000ba0000a */
[----:B------:R2:W-:Y:S01]  /*3ce0*/  UTCBAR.2CTA.MULTICAST [UR8], URZ, UR12 ;  /* 0x000000ff080073e9 */ /* 0x0005e2000820080c */
[----:B------:R-:W-:Y:S01]  /*3cf0*/  UMOV UR46, UR18 ;  /* 0x00000012002e7c82 */ /* 0x000fe20008000000 */
[----:B------:R-:W-:Y:S05]  /*3d00*/  BRA.U UP0, `(.L_x_77) ;  /* 0xfffffffd00507547 */ /* 0x000fea000b83ffff */
.L_x_74:
[----:B------:R-:W-:Y:S01]  /*3d10*/  UIADD3 UR9, UPT, UPT, UR9, 0xf0, URZ ;  /* 0x000000f009097890 */ /* 0x000fe2000fffe0ff */
[----:B------:R-:W-:-:S08]  /*3d20*/  UMOV UR17, UR16 ;  /* 0x0000001000117c82 */ /* 0x000fd00008000000 */
[----:B------:R4:W-:Y:S01]  /*3d30*/  UTCBAR.2CTA.MULTICAST [UR9], URZ, UR11 ;  /* 0x000000ff090073e9 */ /* 0x0009e2000820080b */
[----:B------:R-:W-:Y:S02]  /*3d40*/  NOP ;  /* 0x0000000000007918 */ /* 0x000fe40000000000 */
.L_x_72:
[----:B------:R-:W-:Y:S01]  /*3d50*/  UIADD3 UR19, UPT, UPT, UR19, 0x1, URZ ;  /* 0x0000000113137890 */ /* 0x000fe2000fffe0ff */
[----:B------:R-:W-:-:S03]  /*3d60*/  ISETP.NE.AND P0, PT, R8, 0x2, PT ;  /* 0x000000020800780c */ /* 0x000fc60003f05270 */
[----:B------:R-:W-:Y:S01]  /*3d70*/  UISETP.NE.AND UP0, UPT, UR19, 0x4, UPT ;  /* 0x000000041300788c */ /* 0x000fe2000bf05270 */
[----:B-12---:R-:W-:Y:S02]  /*3d80*/  SEL R0, RZ, 0x1, P0 ;  /* 0x00000001ff007807 */ /* 0x006fe40000000000 */
[----:B------:R-:W-:Y:S01]  /*3d90*/  SEL R8, R8, RZ, P0 ;  /* 0x000000ff08087207 */ /* 0x000fe20000000000 */
[----:B------:R-:W-:Y:S01]  /*3da0*/  USEL UR8, URZ, 0x1, UP0 ;  /* 0x00000001ff087887 */ /* 0x000fe20008000000 */
[----:B------:R-:W-:Y:S01]  /*3db0*/  LOP3.LUT R3, R3, R0, RZ, 0x3c, !PT ;  /* 0x0000000003037212 */ /* 0x000fe200078e3cff */
[----:B------:R-:W-:-:S04]  /*3dc0*/  USEL UR19, UR19, URZ, UP0 ;  /* 0x000000ff13137287 */ /* 0x000fc80008000000 */
[----:B------:R-:W-:Y:S01]  /*3dd0*/  LOP3.LUT R9, R9, UR8, RZ, 0x3c, !PT ;  /* 0x0000000809097c12 */ /* 0x000fe2000f8e3cff */
[----:B------:R-:W-:Y:S07]  /*3de0*/  @P1 BRA `(.L_x_78) ;  /* 0xfffffff800881947 */ /* 0x000fee000383ffff */
[----:B------:R-:W1:Y:S01]  /*3df0*/  S2UR UR6, SR_CgaCtaId ;  /* 0x00000000000679c3 */ /* 0x000e620000008800 */
[----:B------:R-:W-:Y:S01]  /*3e00*/  ELECT P0, URZ, PT ;  /* 0x0000000000ff782f */ /* 0x000fe20003800000 */
[----:B------:R-:W-:Y:S01]  /*3e10*/  HFMA2 R0, -RZ, RZ, 0, 5.9604644775390625e-08 ;  /* 0x00000001ff007431 */ /* 0x000fe200000001ff */
[----:B------:R-:W-:-:S05]  /*3e20*/  UMOV UR8, 0x40 ;  /* 0x0000004000087882 */ /* 0x000fca0000000000 */
[----:B------:R-:W-:Y:S01]  /*3e30*/  UVIRTCOUNT.DEALLOC.SMPOOL 0x80 ;  /* 0x000000800000784c */ /* 0x000fe20000000000 */
[----:B------:R-:W-:Y:S02]  /*3e40*/  UISETP.NE.AND UP0, UPT, UR5, URZ, UPT ;  /* 0x000000ff0500728c */ /* 0x000fe4000bf05270 */
[----:B-1----:R-:W-:-:S09]  /*3e50*/  ULEA UR6, UR6, UR8, 0x18 ;  /* 0x0000000806067291 */ /* 0x002fd2000f8ec0ff */
[----:B------:R1:W-:Y:S01]  /*3e60*/  @P0 STS.U8 [UR6+0x1c], R0 ;  /* 0x00001c00ff000988 */ /* 0x0003e20008000006 */
[----:B------:R-:W-:Y:S05]  /*3e70*/  BRA.U UP0, `(.L_x_79) ;  /* 0x0000000100a07547 */ /* 0x000fea000b800000 */
[----:B------:R-:W-:Y:S01]  /*3e80*/  UIADD3 UR5, UPT, UPT, UR7, 0x110, URZ ;  /* 0x0000011007057890 */ /* 0x000fe2000fffe0ff */
[----:B------:R-:W-:-:S03]  /*3e90*/  SHF.L.U32 R3, R9, 0x1f, RZ ;  /* 0x0000001f09037819 */ /* 0x000fc600000006ff */
[----:B------:R-:W-:-:S09]  /*3ea0*/  ULEA UR8, UR19, UR5, 0x3 ;  /* 0x0000000513087291 */ /* 0x000fd2000f8e18ff */
[----:B------:R-:W2:Y:S02]  /*3eb0*/  SYNCS.PHASECHK.TRANS64.TRYWAIT P0, [UR8], R3 ;  /* 0x00000003ff0075a7 */ /* 0x000ea40008001108 */
[----:B--2---:R-:W-:Y:S05]  /*3ec0*/  @!P0 BRA `(.L_x_80) ;  /* 0x0000008000308947 */ /* 0x004fea0003800000 */
.L_x_220:
[----:B----4-:R-:W-:-:S04]  /*3ed0*/  UIADD3 UR9, UPT, UPT, UR19, 0x1, URZ ;  /* 0x0000000113097890 */ /* 0x010fc8000fffe0ff */
        /* <DEDUP_REMOVED lines=8> */
.L_x_222:
        /* <DEDUP_REMOVED lines=9> */
.L_x_224:
[----:B------:R-:W-:-:S04]  /*3ff0*/  UIADD3 UR9, UPT, UPT, UR9, 0x1, URZ ;  /* 0x0000000109097890 */ /* 0x000fc8000fffe0ff */
[----:B------:R-:W-:-:S04]  /*4000*/  UISETP.NE.AND UP1, UPT, UR9, 0x4, UPT ;  /* 0x000000040900788c */ /* 0x000fc8000bf25270 */
[----:B------:R-:W-:Y:S02]  /*4010*/  USEL UR8, URZ, 0x1, UP1 ;  /* 0x00000001ff087887 */ /* 0x000fe40008800000 */
[----:B------:R-:W-:-:S04]  /*4020*/  USEL UR9, UR9, URZ, UP1 ;  /* 0x000000ff09097287 */ /* 0x000fc80008800000 */
[----:B------:R-:W-:Y:S01]  /*4030*/  ULEA UR9, UR9, UR5, 0x3 ;  /* 0x0000000509097291 */ /* 0x000fe2000f8e18ff */
[----:B-1----:R-:W-:-:S04]  /*4040*/  LOP3.LUT R3, R2, UR8, RZ, 0x3c, !PT ;  /* 0x0000000802037c12 */ /* 0x002fc8000f8e3cff */
[----:B------:R-:W-:Y:S01]  /*4050*/  SHF.L.U32 R3, R3, 0x1f, RZ ;  /* 0x0000001f03037819 */ /* 0x000fe200000006ff */
[----:B------:R-:W-:-:S04]  /*4060*/  IMAD.U32 R0, RZ, RZ, UR9 ;  /* 0x00000009ff007e24 */ /* 0x000fc8000f8e00ff */
[----:B------:R1:W2:Y:S03]  /*4070*/  SYNCS.PHASECHK.TRANS64.TRYWAIT P0, [R0+URZ], R3 ;  /* 0x00000003000075a7 */ /* 0x0002a600080011ff */
[----:B--2---:R-:W-:Y:S05]  /*4080*/  @!P0 NANOSLEEP.SYNCS 0x989680 ;  /* 0x009896800000895d */ /* 0x004fea0003900000 */
[----:B------:R-:W2:Y:S02]  /*4090*/  @!P0 SYNCS.PHASECHK.TRANS64 P0, [R0+URZ], R3 ;  /* 0x00000003000085a7 */ /* 0x000ea400080010ff */
[----:B--2---:R-:W-:Y:S05]  /*40a0*/  @P0 BRA `(.L_x_83) ;  /* 0x0000000000200947 */ /* 0x004fea0003800000 */
.L_x_84:
[----:B--2---:R2:W4:Y:S02]  /*40b0*/  SYNCS.PHASECHK.TRANS64.TRYWAIT P0, [R0+URZ], R3 ;  /* 0x00000003000075a7 */ /* 0x00452400080011ff */
[----:B----4-:R-:W-:Y:S05]  /*40c0*/  @!P0 NANOSLEEP.SYNCS 0x989680 ;  /* 0x009896800000895d */ /* 0x010fea0003900000 */
[----:B------:R-:W4:Y:S02]  /*40d0*/  @!P0 SYNCS.PHASECHK.TRANS64 P0, [R0+URZ], R3 ;  /* 0x00000003000085a7 */ /* 0x000f2400080010ff */
[----:B----4-:R-:W-:Y:S05]  /*40e0*/  @!P0 BRA `(.L_x_84) ;  /* 0xfffffffc00f08947 */ /* 0x010fea000383ffff */
[----:B------:R-:W-:Y:S05]  /*40f0*/  BRA `(.L_x_83) ;  /* 0x00000000000c7947 */ /* 0x000fea0003800000 */
.L_x_79:
[----:B------:R-:W-:-:S04]  /*4100*/  UIADD3 UR5, UPT, UPT, UR7, 0x150, URZ ;  /* 0x0000015007057890 */ /* 0x000fc8000fffe0ff */
[----:B------:R-:W-:-:S09]  /*4110*/  UPRMT UR5, UR4, 0x654, UR5 ;  /* 0x0000065404057896 */ /* 0x000fd20008000005 */
[----:B------:R-:W-:Y:S03]  /*4120*/  SYNCS.ARRIVE.TRANS64.RED.A1T0 RZ, [UR5], RZ ;  /* 0x000000ffffff79a7 */ /* 0x000fe60008100405 */
.L_x_83:
[----:B-12---:R-:W-:Y:S01]  /*4130*/  SHF.L.U32 R3, RZ, 0x1f, RZ ;  /* 0x0000001fff037819 */ /* 0x006fe200000006ff */
[----:B------:R-:W-:Y:S01]  /*4140*/  UIADD3 UR5, UPT, UPT, UR7, 0x150, URZ ;  /* 0x0000015007057890 */ /* 0x000fe2000fffe0ff */
[----:B------:R-:W-:Y:S02]  /*4150*/  PLOP3.LUT P0, PT, PT, PT, UP0, 0x80, 0x8 ;  /* 0x000000000008781c */ /* 0x000fe40003f0f008 */
[----:B------:R-:W1:Y:S02]  /*4160*/  SYNCS.PHASECHK.TRANS64.TRYWAIT P1, [UR7+0x150], R3 ;  /* 0x00015003ff0075a7 */ /* 0x000e640008021107 */
[----:B-1----:R-:W-:Y:S09]  /*4170*/  @!P1 BRA `(.L_x_85) ;  /* 0x0000007c00cc9947 */ /* 0x002ff20003800000 */
.L_x_226:
[----:B------:R-:W-:Y:S01]  /*4180*/  @!UP0 UPRMT UR5, UR4, 0x654, UR5 ;  /* 0x0000065404058896 */ /* 0x000fe20008000005 */
[----:B------:R-:W-:Y:S02]  /*4190*/  UMOV UR8, 0xffff ;  /* 0x0000ffff00087882 */ /* 0x000fe40000000000 */
[----:B------:R-:W-:-:S06]  /*41a0*/  UMOV UR4, 0x1 ;  /* 0x0000000100047882 */ /* 0x000fcc0000000000 */
[----:B------:R-:W-:Y:S01]  /*41b0*/  @!P0 SYNCS.ARRIVE.TRANS64.RED.A1T0 RZ, [UR5], RZ ;  /* 0x000000ffffff89a7 */ /* 0x000fe20008100405 */
[----:B------:R-:W-:Y:S01]  /*41c0*/  NOP ;  /* 0x0000000000007918 */ /* 0x000fe20000000000 */
[----:B-1----:R-:W1:Y:S01]  /*41d0*/  LDS R0, [UR6+0x14] ;  /* 0x00001406ff007984 */ /* 0x002e620008000800 */
[----:B------:R-:W-:-:S04]  /*41e0*/  ULOP3.LUT UR5, UR21, 0xffff, URZ, 0xc0, !UPT ;  /* 0x0000ffff15057892 */ /* 0x000fc8000f8ec0ff */
[----:B------:R-:W-:-:S04]  /*41f0*/  USHF.R.U32.HI UR5, URZ, 0x5, UR5 ;  /* 0x00000005ff057899 */ /* 0x000fc80008011605 */
[----:B------:R-:W-:Y:S02]  /*4200*/  USHF.L.U32 UR8, UR8, UR5, URZ ;  /* 0x0000000508087299 */ /* 0x000fe400080006ff */
[----:B------:R-:W-:-:S04]  /*4210*/  USHF.L.U32 UR4, UR4, UR5, URZ ;  /* 0x0000000504047299 */ /* 0x000fc800080006ff */
[----:B-1----:R-:W-:-:S04]  /*4220*/  LOP3.LUT R0, R0, UR8, RZ, 0xc0, !PT ;  /* 0x0000000800007c12 */ /* 0x002fc8000f8ec0ff */
[----:B------:R-:W-:-:S13]  /*4230*/  ISETP.NE.AND P0, PT, R0, UR8, PT ;  /* 0x0000000800007c0c */ /* 0x000fda000bf05270 */
[----:B------:R-:W-:Y:S05]  /*4240*/  @P0 BRA `(.L_x_86) ;  /* 0x0000000000580947 */ /* 0x000fea0003800000 */
[----:B------:R-:W1:Y:S02]  /*4250*/  LDS R0, [UR6+0x18] ;  /* 0x00001806ff007984 */ /* 0x000e640008000800 */
[----:B-1----:R-:W-:-:S04]  /*4260*/  LOP3.LUT R0, R0, UR4, RZ, 0xc0, !PT ;  /* 0x0000000400007c12 */ /* 0x002fc8000f8ec0ff */
[----:B------:R-:W-:-:S13]  /*4270*/  ISETP.NE.AND P0, PT, R0, UR4, PT ;  /* 0x0000000400007c0c */ /* 0x000fda000bf05270 */
[----:B------:R-:W-:Y:S05]  /*4280*/  @P0 BRA `(.L_x_87) ;  /* 0x00000000003c0947 */ /* 0x000fea0003800000 */
[----:B------:R-:W1:Y:S01]  /*4290*/  S2R R2, SR_LANEID ;  /* 0x0000000000027919 */ /* 0x000e620000000000 */
[----:B------:R-:W-:Y:S01]  /*42a0*/  ULOP3.LUT UR8, URZ, UR8, URZ, 0x33, !UPT ;  /* 0x00000008ff087292 */ /* 0x000fe2000f8e33ff */
[----:B------:R-:W-:Y:S01]  /*42b0*/  LOP3.LUT R4, RZ, UR4, RZ, 0x33, !PT ;  /* 0x00000004ff047c12 */ /* 0x000fe2000f8e33ff */
[----:B------:R-:W-:Y:S02]  /*42c0*/  VOTEU.ANY UR7, UPT, PT ;  /* 0x0000000000077886 */ /* 0x000fe400038e0100 */
[----:B------:R-:W-:Y:S01]  /*42d0*/  UFLO.U32 UR7, UR7 ;  /* 0x00000007000772bd */ /* 0x000fe200080e0000 */
[----:B------:R-:W2:Y:S01]  /*42e0*/  REDUX UR4, R4 ;  /* 0x00000000040473c4 */ /* 0x000ea20000000000 */
[----:B------:R-:W-:-:S06]  /*42f0*/  IMAD.U32 R0, RZ, RZ, UR8 ;  /* 0x00000008ff007e24 */ /* 0x000fcc000f8e00ff */
[----:B------:R1:W-:Y:S01]  /*4300*/  UTCATOMSWS.AND URZ, UR8 ;  /* 0x0000000800ff79e3 */ /* 0x0003e20008000000 */
[----:B------:R-:W3:Y:S01]  /*4310*/  REDUX UR5, R0 ;  /* 0x00000000000573c4 */ /* 0x000ee20000000000 */
[----:B-1----:R-:W-:Y:S01]  /*4320*/  ISETP.EQ.U32.AND P0, PT, R2, UR7, PT ;  /* 0x0000000702007c0c */ /* 0x002fe2000bf02070 */
[----:B--2---:R-:W-:Y:S01]  /*4330*/  IMAD.U32 R2, RZ, RZ, UR4 ;  /* 0x00000004ff027e24 */ /* 0x004fe2000f8e00ff */
[----:B---3--:R-:W-:-:S11]  /*4340*/  MOV R3, UR5 ;  /* 0x0000000500037c02 */ /* 0x008fd60008000f00 */
[----:B------:R1:W-:Y:S04]  /*4350*/  @P0 ATOMS.AND RZ, [UR6+0x14], R3 ;  /* 0x00001403ffff098c */ /* 0x0003e8000a800006 */
[----:B------:R1:W-:Y:S01]  /*4360*/  @P0 ATOMS.AND RZ, [UR6+0x18], R2 ;  /* 0x00001802ffff098c */ /* 0x0003e2000a800006 */
[----:B------:R-:W-:Y:S05]  /*4370*/  BRA `(.L_x_88) ;  /* 0x0000000000147947 */ /* 0x000fea0003800000 */
.L_x_87:
[----:B------:R-:W-:Y:S02]  /*4380*/  MOV R2, 0x43a0 ;  /* 0x000043a000027802 */ /* 0x000fe40000000f00 */
[----:B---345:R-:W-:Y:S05]  /*4390*/  CALL.REL.NOINC `($__internal_0_$__cuda_sm10x_tcgen05_guardrail_trap_col_being_dealloced_not_returned_by_alloc) ;  /* 0x00000084005c7944 */ /* 0x038fea0003c00000 */
[----:B------:R-:W-:Y:S05]  /*43a0*/  BRA `(.L_x_88) ;  /* 0x0000000000087947 */ /* 0x000fea0003800000 */
.L_x_86:
[----:B------:R-:W-:Y:S02]  /*43b0*/  MOV R2, 0x43d0 ;  /* 0x000043d000027802 */ /* 0x000fe40000000f00 */
[----:B---345:R-:W-:Y:S05]  /*43c0*/  CALL.REL.NOINC `($__internal_2_$__cuda_sm10x_tcgen05_guardrail_trap_unallocated_columns_being_dealloced) ;  /* 0x0000008400687944 */ /* 0x038fea0003c00000 */
.L_x_88:
[----:B------:R-:W-:Y:S01]  /*43d0*/  NOP ;  /* 0x0000000000007918 */ /* 0x000fe20000000000 */
[----:B----4-:R-:W-:Y:S05]  /*43e0*/  EXIT ;  /* 0x000000000000794d */ /* 0x010fea0003800000 */
.L_x_59:
[----:B------:R-:W-:-:S09]  /*43f0*/  UISETP.NE.OR UP5, UPT, UR10, 0x3, !UP5 ;  /* 0x000000030a00788c */ /* 0x000fd2000efa5670 */
[----:B------:R-:W-:Y:S05]  /*4400*/  BRA.U UP5, `(.L_x_89) ;  /* 0x0000001505907547 */ /* 0x000fea000b800000 */
[----:B------:R-:W1:Y:S01]  /*4410*/  LDC R0, c[0x0][0xb30] ;  /* 0x0002cc00ff007b82 */ /* 0x000e620000000800 */
[----:B------:R-:W2:Y:S01]  /*4420*/  LDCU.64 UR8, c[0x0][0x888] ;  /* 0x00011100ff0877ac */ /* 0x000ea20008000a00 */
[----:B------:R-:W-:Y:S02]  /*4430*/  HFMA2 R25, -RZ, RZ, 0, 0 ;  /* 0x00000000ff197431 */ /* 0x000fe400000001ff */
[----:B------:R-:W-:Y:S01]  /*4440*/  IMAD.MOV.U32 R27, RZ, RZ, RZ ;  /* 0x000000ffff1b7224 */ /* 0x000fe200078e00ff */
[----:B------:R-:W3:Y:S01]  /*4450*/  LDCU.64 UR4, c[0x0][0x890] ;  /* 0x00011200ff0477ac */ /* 0x000ee20008000a00 */
[----:B------:R-:W-:Y:S02]  /*4460*/  IMAD.MOV.U32 R23, RZ, RZ, 0x2000 ;  /* 0x00002000ff177424 */ /* 0x000fe400078e00ff */
[----:B------:R-:W4:Y:S01]  /*4470*/  LDC R19, c[0x0][0x370] ;  /* 0x0000dc00ff137b82 */ /* 0x000f220000000800 */
[----:B------:R-:W-:Y:S01]  /*4480*/  UMOV UR7, 0x400 ;  /* 0x0000040000077882 */ /* 0x000fe20000000000 */
[----:B------:R-:W-:-:S02]  /*4490*/  UPLOP3.LUT UP1, UPT, UPT, UPT, UPT, 0x40, 0x4 ;  /* 0x000000000004789c */ /* 0x000fc40003f2e870 */
[----:B------:R-:W-:-:S04]  /*44a0*/  ULEA UR7, UR37, UR7, 0x18 ;  /* 0x0000000725077291 */ /* 0x000fc8000f8ec0ff */
[----:B------:R-:W4:Y:S01]  /*44b0*/  LDC R2, c[0x0][0xb0c] ;  /* 0x0002c300ff027b82 */ /* 0x000f220000000800 */
[----:B------:R-:W-:Y:S02]  /*44c0*/  UIADD3 UR41, UPT, UPT, UR7, 0x80, URZ ;  /* 0x0000008007297890 */ /* 0x000fe4000fffe0ff */
[----:B--2---:R-:W-:Y:S02]  /*44d0*/  UISETP.NE.U32.AND UP2, UPT, UR8, URZ, UPT ;  /* 0x000000ff0800728c */ /* 0x004fe4000bf45070 */
[----:B------:R-:W-:Y:S02]  /*44e0*/  UIADD3 UR33, UPT, UPT, UR7, 0x88, URZ ;  /* 0x0000008807217890 */ /* 0x000fe4000fffe0ff */
[----:B---3--:R-:W-:Y:S01]  /*44f0*/  UISETP.NE.U32.AND UP3, UPT, UR4, URZ, UPT ;  /* 0x000000ff0400728c */ /* 0x008fe2000bf65070 */
[----:B------:R-:W2:Y:S01]  /*4500*/  LDC R18, c[0x0][0xb20] ;  /* 0x0002c800ff127b82 */ /* 0x000ea20000000800 */
[----:B-1----:R-:W-:Y:S01]  /*4510*/  ISETP.NE.AND P1, PT, R0, 0x1, PT ;  /* 0x000000010000780c */ /* 0x002fe20003f25270 */
[----:B------:R-:W-:-:S02]  /*4520*/  UISETP.NE.AND.EX UP2, UPT, UR9, URZ, UPT, UP2 ;  /* 0x000000ff0900728c */ /* 0x000fc4000bf45320 */
[----:B------:R-:W-:Y:S02]  /*4530*/  UIADD3 UR25, UPT, UPT, UR7, 0x90, URZ ;  /* 0x0000009007197890 */ /* 0x000fe4000fffe0ff */
[----:B------:R-:W-:Y:S02]  /*4540*/  UIADD3 UR17, UPT, UPT, UR7, 0x98, URZ ;  /* 0x0000009807117890 */ /* 0x000fe4000fffe0ff */
[----:B-----5:R-:W1:Y:S01]  /*4550*/  LDC.64 R32, c[0x0][0x348] ;  /* 0x0000d200ff207b82 */ /* 0x020e620000000a00 */
[----:B------:R-:W-:-:S07]  /*4560*/  UISETP.NE.AND.EX UP3, UPT, UR5, URZ, UPT, UP3 ;  /* 0x000000ff0500728c */ /* 0x000fce000bf65330 */
[----:B------:R-:W3:Y:S08]  /*4570*/  LDC.64 R16, c[0x0][0xb10] ;  /* 0x0002c400ff107b82 */ /* 0x000ef00000000a00 */
[----:B------:R-:W1:Y:S08]  /*4580*/  LDC.64 R6, c[0x0][0xb18] ;  /* 0x0002c600ff067b82 */ /* 0x000e700000000a00 */
[----:B------:R-:W1:Y:S08]  /*4590*/  LDC.64 R4, c[0x0][0xb28] ;  /* 0x0002ca00ff047b82 */ /* 0x000e700000000a00 */
[----:B--2-4-:R-:W1:Y:S02]  /*45a0*/  LDC R22, c[0x0][0x374] ;  /* 0x0000dd00ff167b82 */ /* 0x014e640000000800 */
.L_x_104:
[----:B------:R-:W-:Y:S02]  /*45b0*/  LEA R0, R27, UR7, 0x3 ;  /* 0x000000071b007c11 */ /* 0x000fe4000f8e18ff */
[----:B------:R-:W-:Y:S02]  /*45c0*/  SHF.L.U32 R3, R25, 0x1f, RZ ;  /* 0x0000001f19037819 */ /* 0x000fe400000006ff */
[----:B------:R-:W-:Y:S02]  /*45d0*/  LEA R28, R27, UR7, 0x4 ;  /* 0x000000071b1c7c11 */ /* 0x000fe4000f8e20ff */
[----:B--2---:R-:W2:Y:S02]  /*45e0*/  SYNCS.PHASECHK.TRANS64.TRYWAIT P0, [R0+URZ+0xd0], R3 ;  /* 0x0000d003000075a7 */ /* 0x004ea400080011ff */
[----:B--2---:R-:W-:Y:S05]  /*45f0*/  @!P0 BRA `(.L_x_90) ;  /* 0x0000007800c48947 */ /* 0x004fea0003800000 */
.L_x_227:
[----:B------:R-:W-:Y:S01]  /*4600*/  ISETP.GE.AND P0, PT, R26, 0x1, PT ;  /* 0x000000011a00780c */ /* 0x000fe20003f06270 */
[----:B------:R-:W4:Y:S01]  /*4610*/  LDS.128 R28, [R28+0x160] ;  /* 0x000160001c1c7984 */ /* 0x000f220000000c00 */
[----:B--2---:R-:W-:Y:S01]  /*4620*/  VIADD R0, R0, 0xe0 ;  /* 0x000000e000007836 */ /* 0x004fe20000000000 */
[----:B------:R-:W-:Y:S01]  /*4630*/  @!PT LDS RZ, [RZ] ;  /* 0x00000000fffff984 */ /* 0x000fe20000000800 */
[----:B------:R-:W-:Y:S01]  /*4640*/  @!PT LDS RZ, [RZ] ;  /* 0x00000000fffff984 */ /* 0x000fe20000000800 */
[----:B------:R-:W-:Y:S01]  /*4650*/  @!PT LDS RZ, [RZ] ;  /* 0x00000000fffff984 */ /* 0x000fe20000000800 */
[----:B------:R-:W-:Y:S01]  /*4660*/  @!PT LDS RZ, [RZ] ;  /* 0x00000000fffff984 */ /* 0x000fe20000000800 */
[----:B------:R2:W-:Y:S06]  /*4670*/  MEMBAR.ALL.CTA ;  /* 0x0000000000007992 */ /* 0x0005ec0000008000 */
[----:B--2---:R-:W2:Y:S01]  /*4680*/  FENCE.VIEW.ASYNC.S ;  /* 0x00000000000073c6 */ /* 0x004ea20000000000 */
[----:B------:R-:W-:Y:S04]  /*4690*/  PRMT R0, RZ, 0x654, R0 ;  /* 0x00000654ff007816 */ /* 0x000fe80000000000 */
[----:B--2---:R2:W-:Y:S01]  /*46a0*/  SYNCS.ARRIVE.TRANS64.RED.A1T0 RZ, [R0+URZ], RZ ;  /* 0x000000ff00ff79a7 */ /* 0x0045e200081004ff */
[----:B----4-:R-:W-:Y:S11]  /*46b0*/  LOP3.LUT P3, RZ, R30, 0x1, RZ, 0xc0, !PT ;  /* 0x000000011eff7812 */ /* 0x010ff6000786c0ff */
[----:B------:R-:W-:Y:S02]  /*46c0*/  @!UPT UIADD3 URZ, UPT, UPT, URZ, URZ, URZ ;  /* 0x000000fffffff290 */ /* 0x000fe4000fffe0ff */
[----:B------:R-:W-:Y:S02]  /*46d0*/  @P3 MOV R13, R28 ;  /* 0x0000001c000d3202 */ /* 0x000fe40000000f00 */
[----:B------:R-:W-:Y:S01]  /*46e0*/  @P3 LOP3.LUT R8, R29, 0xffff, RZ, 0xc0, !PT ;  /* 0x0000ffff1d083812 */ /* 0x000fe200078ec0ff */
[----:B--2---:R-:W-:Y:S06]  /*46f0*/  @!P0 BRA `(.L_x_91) ;  /* 0x0000000000a48947 */ /* 0x004fec0003800000 */
[----:B-1----:R-:W-:Y:S01]  /*4700*/  IMAD.HI.U32 R37, R22, R7, RZ ;  /* 0x0000000716257227 */ /* 0x002fe200078e00ff */
[----:B------:R-:W-:Y:S02]  /*4710*/  ISETP.NE.AND P0, PT, R6, 0x1, PT ;  /* 0x000000010600780c */ /* 0x000fe40003f05270 */
[----:B------:R-:W-:Y:S01]  /*4720*/  ISETP.NE.AND P2, PT, R26, 0x1, PT ;  /* 0x000000011a00780c */ /* 0x000fe20003f45270 */
[----:B---3--:R-:W-:Y:S01]  /*4730*/  IMAD.HI.U32 R34, R19, R16, RZ ;  /* 0x0000001013227227 */ /* 0x008fe200078e00ff */
[----:B------:R-:W-:Y:S02]  /*4740*/  SHF.R.U32.HI R37, RZ, R18, R37 ;  /* 0x00000012ff257219 */ /* 0x000fe40000011625 */
[----:B------:R-:W-:Y:S01]  /*4750*/  ISETP.NE.AND P4, PT, R2, 0x1, PT ;  /* 0x000000010200780c */ /* 0x000fe20003f85270 */
[----:B------:R-:W-:Y:S01]  /*4760*/  IMAD.HI.U32 R36, R13, R16, RZ ;  /* 0x000000100d247227 */ /* 0x000fe200078e00ff */
[----:B------:R-:W-:Y:S02]  /*4770*/  SHF.R.U32.HI R34, RZ, R17, R34 ;  /* 0x00000011ff227219 */ /* 0x000fe40000011622 */
[----:B------:R-:W-:Y:S01]  /*4780*/  SEL R3, R22, R37, !P0 ;  /* 0x0000002516037207 */ /* 0x000fe20004000000 */
[C---:B------:R-:W-:Y:S01]  /*4790*/  IMAD.HI.U32 R37, R8.reuse, R7, RZ ;  /* 0x0000000708257227 */ /* 0x040fe200078e00ff */
[----:B------:R-:W-:Y:S02]  /*47a0*/  SEL R11, R19, R34, !P4 ;  /* 0x00000022130b7207 */ /* 0x000fe40006000000 */
[----:B------:R-:W-:Y:S01]  /*47b0*/  SHF.R.U32.HI R36, RZ, R17, R36 ;  /* 0x00000011ff247219 */ /* 0x000fe20000011624 */
[----:B------:R-:W-:Y:S01]  /*47c0*/  IMAD.HI.U32 R38, R3, R4, RZ ;  /* 0x0000000403267227 */ /* 0x000fe200078e00ff */
[----:B------:R-:W-:Y:S03]  /*47d0*/  SHF.R.U32.HI R37, RZ, R18, R37 ;  /* 0x00000012ff257219 */ /* 0x000fe60000011625 */
[----:B------:R-:W-:Y:S01]  /*47e0*/  IMAD.HI.U32 R34, R11, R4, RZ ;  /* 0x000000040b227227 */ /* 0x000fe200078e00ff */
[----:B------:R-:W-:Y:S02]  /*47f0*/  @P2 SHF.R.U32.HI R3, RZ, R5, R38 ;  /* 0x00000005ff032219 */ /* 0x000fe40000011626 */
[----:B------:R-:W-:Y:S02]  /*4800*/  SEL R9, R8, R37, !P0 ;  /* 0x0000002508097207 */ /* 0x000fe40004000000 */
[----:B------:R-:W-:Y:S01]  /*4810*/  @P2 SHF.R.U32.HI R11, RZ, R5, R34 ;  /* 0x00000005ff0b2219 */ /* 0x000fe20000011622 */
[C---:B------:R-:W-:Y:S01]  /*4820*/  IMAD R10, R26.reuse, R3, RZ ;  /* 0x000000031a0a7224 */ /* 0x040fe200078e02ff */
[----:B------:R-:W-:Y:S01]  /*4830*/  SEL R3, R13, R36, !P4 ;  /* 0x000000240d037207 */ /* 0x000fe20006000000 */
[C---:B------:R-:W-:Y:S03]  /*4840*/  IMAD.HI.U32 R14, R9.reuse, R4, RZ ;  /* 0x00000004090e7227 */ /* 0x040fe600078e00ff */
[----:B------:R-:W-:Y:S01]  /*4850*/  ISETP.GE.AND P0, PT, R9, R10, PT ;  /* 0x0000000a0900720c */ /* 0x000fe20003f06270 */
[C---:B------:R-:W-:Y:S01]  /*4860*/  IMAD R12, R26.reuse, R11, RZ ;  /* 0x0000000b1a0c7224 */ /* 0x040fe200078e02ff */
[-C--:B------:R-:W-:Y:S04]  /*4870*/  SHF.R.U32.HI R14, RZ, R5.reuse, R14 ;  /* 0x00000005ff0e7219 */ /* 0x080fe8000001160e */
[----:B------:R-:W-:Y:S02]  /*4880*/  ISETP.GE.OR P0, PT, R3, R12, P0 ;  /* 0x0000000c0300720c */ /* 0x000fe40000706670 */
[----:B------:R-:W-:Y:S05]  /*4890*/  SEL R15, R9, R14, !P2 ;  /* 0x0000000e090f7207 */ /* 0x000fea0005000000 */
[----:B------:R-:W-:Y:S04]  /*48a0*/  IMAD.MOV R14, RZ, RZ, -R15 ;  /* 0x000000ffff0e7224 */ /* 0x000fe800078e0a0f */
[----:B------:R-:W-:Y:S02]  /*48b0*/  IMAD R14, R26, R14, R9 ;  /* 0x0000000e1a0e7224 */ /* 0x000fe400078e0209 */
[C---:B------:R-:W-:Y:S05]  /*48c0*/  @!P0 IMAD.HI.U32 R10, R3.reuse, R4, RZ ;  /* 0x00000004030a8227 */ /* 0x040fea00078e00ff */
[----:B------:R-:W-:Y:S04]  /*48d0*/  @!P0 SHF.R.U32.HI R10, RZ, R5, R10 ;  /* 0x00000005ff0a8219 */ /* 0x000fe8000001160a */
[----:B------:R-:W-:Y:S01]  /*48e0*/  @!P0 SEL R0, R3, R10, !P2 ;  /* 0x0000000a03008207 */ /* 0x000fe20005000000 */
[----:B------:R-:W-:Y:S03]  /*48f0*/  IMAD.MOV R10, RZ, RZ, -R3 ;  /* 0x000000ffff0a7224 */ /* 0x000fe600078e0a03 */
[----:B------:R-:W-:Y:S01]  /*4900*/  @!P0 IADD3 R15, PT, PT, R15, -R0, RZ ;  /* 0x800000000f0f8210 */ /* 0x000fe20007ffe0ff */
[----:B------:R-:W-:Y:S01]  /*4910*/  @!P0 IMAD R0, R11, R14, R0 ;  /* 0x0000000e0b008224 */ /* 0x000fe200078e0200 */
[----:B------:R-:W-:Y:S01]  /*4920*/  IADD3 R11, PT, PT, -R9, RZ, RZ ;  /* 0x000000ff090b7210 */ /* 0x000fe20007ffe1ff */
[----:B------:R-:W-:Y:S02]  /*4930*/  IMAD R13, R2, R10, R13 ;  /* 0x0000000a020d7224 */ /* 0x000fe400078e020d */
[----:B------:R-:W-:Y:S02]  /*4940*/  @!P0 IMAD R9, R15, R26, R3 ;  /* 0x0000001a0f098224 */ /* 0x000fe400078e0203 */
[----:B------:R-:W-:Y:S02]  /*4950*/  @!P0 IMAD.MOV.U32 R3, RZ, RZ, R0 ;  /* 0x000000ffff038224 */ /* 0x000fe400078e0000 */
[----:B------:R-:W-:Y:S02]  /*4960*/  IMAD R8, R6, R11, R8 ;  /* 0x0000000b06087224 */ /* 0x000fe400078e0208 */
[----:B------:R-:W-:Y:S02]  /*4970*/  IMAD R13, R3, R2, R13 ;  /* 0x00000002030d7224 */ /* 0x000fe400078e020d */
[----:B------:R-:W-:Y:S02]  /*4980*/  IMAD R8, R9, R6, R8 ;  /* 0x0000000609087224 */ /* 0x000fe400078e0208 */
.L_x_91:
[----:B------:R-:W-:Y:S05]  /*4990*/  BRA.U UP1, `(.L_x_92) ;  /* 0x0000000101107547 */ /* 0x000fea000b800000 */
[----:B------:R-:W-:Y:S04]  /*49a0*/  MOV R0, UR6 ;  /* 0x0000000600007c02 */ /* 0x000fe80008000f00 */
[----:B------:R-:W-:Y:S04]  /*49b0*/  SHF.L.U32 R3, R0, 0x1f, RZ ;  /* 0x0000001f00037819 */ /* 0x000fe800000006ff */
[----:B------:R-:W2:Y:S02]  /*49c0*/  SYNCS.PHASECHK.TRANS64.TRYWAIT P0, [UR7+0xc8], R3 ;  /* 0x0000c803ff0075a7 */ /* 0x000ea40008001107 */
[----:B--2---:R-:W-:Y:S05]  /*49d0*/  @!P0 BRA `(.L_x_93) ;  /* 0x0000007400e08947 */ /* 0x004fea0003800000 */
.L_x_92:
[----:B------:R-:W-:Y:S01]  /*49e0*/  R2UR UR43, R21 ;  /* 0x00000000152b72ca */ /* 0x000fe200000e0000 */
[----:B------:R-:W-:Y:S01]  /*49f0*/  IMAD.MOV.U32 R12, RZ, RZ, 0x1 ;  /* 0x00000001ff0c7424 */ /* 0x000fe200078e00ff */
[----:B------:R-:W-:Y:S02]  /*4a00*/  R2UR UR42, R20 ;  /* 0x00000000142a72ca */ /* 0x000fe400000e0000 */
[----:B------:R-:W-:Y:S02]  /*4a10*/  ISETP.NE.U32.AND P2, PT, RZ, UR4, PT ;  /* 0x00000004ff007c0c */ /* 0x000fe4000bf45070 */
[----:B------:R-:W-:Y:S02]  /*4a20*/  SHF.L.U32 R12, R12, 0x1f, RZ ;  /* 0x0000001f0c0c7819 */ /* 0x000fe400000006ff */
[----:B------:R-:W-:Y:S05]  /*4a30*/  ISETP.NE.AND.EX P2, PT, RZ, UR5, PT, P2 ;  /* 0x00000005ff007c0c */ /* 0x000fea000bf45320 */
[----:B------:R-:W-:Y:S02]  /*4a40*/  USHF.L.U32 UR43, UR43, 0x7, URZ ;  /* 0x000000072b2b7899 */ /* 0x000fe400080006ff */
[----:B------:R-:W-:Y:S01]  /*4a50*/  USHF.L.U32 UR42, UR42, 0x7, URZ ;  /* 0x000000072a2a7899 */ /* 0x000fe200080006ff */
[----:B------:R-:W-:Y:S11]  /*4a60*/  BRA.U !UP3, `(.L_x_94) ;  /* 0x000000010b347547 */ /* 0x000ff6000b800000 */
[----:B------:R-:W-:Y:S01]  /*4a70*/  UPLOP3.LUT UP0, UPT, UPT, UPT, UP2, 0x80, 0x8 ;  /* 0x000000000008789c */ /* 0x000fe20003f0f020 */
[----:B--2---:R-:W-:Y:S02]  /*4a80*/  HFMA2 R0, -RZ, RZ, 0, 5.9604644775390625e-08 ;  /* 0x00000001ff007431 */ /* 0x004fe400000001ff */
[----:B------:R-:W-:Y:S03]  /*4a90*/  IMAD.MOV.U32 R67, RZ, RZ, 0x1 ;  /* 0x00000001ff437424 */ /* 0x000fe600078e00ff */
[----:B------:R-:W-:Y:S05]  /*4aa0*/  PLOP3.LUT P0, PT, PT, PT, UP0, 0x80, 0x8 ;  /* 0x000000000008781c */ /* 0x000fea0003f0f008 */
[----:B------:R-:W2:Y:S01]  /*4ab0*/  @UP0 LDCU.64 UR10, c[0x0][0x888] ;  /* 0x00011100ff0a07ac */ /* 0x000ea20008000a00 */
[----:B------:R-:W-:Y:S07]  /*4ac0*/  @UP0 UIMAD UR8, UR36, UR4, URZ ;  /* 0x00000004240802a4 */ /* 0x000fee000f8e02ff */
[----:B------:R-:W-:Y:S01]  /*4ad0*/  @!P0 PRMT R67, R0, 0x7610, R67 ;  /* 0x0000761000438816 */ /* 0x000fe20000000043 */
[----:B--2---:R-:W-:Y:S03]  /*4ae0*/  @UP0 UIMAD.WIDE UR10, UR8, 0x4, UR10 ;  /* 0x00000004080a08a5 */ /* 0x004fe6000f8e020a */
[----:B------:R-:W2:Y:S03]  /*4af0*/  @!UP0 LDCU UR8, c[0x0][0x880] ;  /* 0x00011000ff0887ac */ /* 0x000ea60008000800 */
[----:B------:R-:W-:Y:S01]  /*4b00*/  IMAD.U32 R10, RZ, RZ, UR10 ;  /* 0x0000000aff0a7e24 */ /* 0x000fe2000f8e00ff */
[----:B------:R-:W-:Y:S05]  /*4b10*/  MOV R11, UR11 ;  /* 0x0000000b000b7c02 */ /* 0x000fea0008000f00 */
[----:B------:R4:W5:Y:S02]  /*4b20*/  @P0 LDG.E R35, desc[UR46][R10.64] ;  /* 0x0000002e0a230981 */ /* 0x000964000c1e1900 */
[----:B--2-4-:R-:W-:Y:S07]  /*4b30*/  @!P0 IMAD.U32 R35, RZ, RZ, UR8 ;  /* 0x00000008ff238e24 */ /* 0x014fee000f8e00ff */
.L_x_94:
[----:B-----5:R-:W-:Y:S01]  /*4b40*/  @!P2 FSETP.EQ.AND P0, PT, R35, RZ, PT ;  /* 0x000000ff2300a20b */ /* 0x020fe20003f02000 */
[----:B------:R-:W-:Y:S01]  /*4b50*/  @!UPT UIADD3 URZ, UPT, UPT, URZ, URZ, URZ ;  /* 0x000000fffffff290 */ /* 0x000fe2000fffe0ff */
[----:B------:R-:W-:Y:S11]  /*4b60*/  @!P2 BRA `(.L_x_95) ;  /* 0x000000000014a947 */ /* 0x000ff60003800000 */
[----:B------:R-:W-:Y:S02]  /*4b70*/  LOP3.LUT P2, RZ, R67, 0xff, RZ, 0xc0, !PT ;  /* 0x000000ff43ff7812 */ /* 0x000fe4000784c0ff */
[----:B------:R-:W-:Y:S04]  /*4b80*/  PLOP3.LUT P0, PT, PT, PT, UP0, 0x80, 0x8 ;  /* 0x000000000008781c */ /* 0x000fe80003f0f008 */
[----:B------:R-:W-:Y:S07]  /*4b90*/  PLOP3.LUT P0, PT, P0, PT, PT, 0x8, 0x80 ;  /* 0x000000000080781c */ /* 0x000fee000070e170 */
[----:B------:R-:W-:Y:S11]  /*4ba0*/  @P2 FSETP.EQ.AND P0, PT, R35, RZ, PT ;  /* 0x000000ff2300220b */ /* 0x000ff60003f02000 */
[----:B------:R-:W-:Y:S02]  /*4bb0*/  @!UPT UIADD3 URZ, UPT, UPT, URZ, URZ, URZ ;  /* 0x000000fffffff290 */ /* 0x000fe4000fffe0ff */
.L_x_95:
[----:B------:R-:W4:Y:S01]  /*4bc0*/  SYNCS.PHASECHK.TRANS64.TRYWAIT P2, [UR7+0xa0], R12 ;  /* 0x0000a00cff0075a7 */ /* 0x000f220008041107 */
[----:B------:R-:W-:Y:S04]  /*4bd0*/  ELECT P4, URZ, PT ;  /* 0x0000000000ff782f */ /* 0x000fe80003880000 */
[----:B------:R-:W-:Y:S11]  /*4be0*/  PLOP3.LUT P4, PT, P0, P4, PT, 0xf2, 0x2f ;  /* 0x00000000002f781c */ /* 0x000ff60000789e72 */
[----:B------:R-:W-:Y:S02]  /*4bf0*/  @!UPT UIADD3 URZ, UPT, UPT, URZ, URZ, URZ ;  /* 0x000000fffffff290 */ /* 0x000fe4000fffe0ff */
[----:B-1----:R-:W-:Y:S05]  /*4c00*/  @!P4 IADD3 R9, P0, PT, R32, 0x580, RZ ;  /* 0x000005802009c810 */ /* 0x002fea0007f1e0ff */
[----:B--2---:R-:W-:Y:S01]  /*4c10*/  @!P4 IMAD.X R0, RZ, RZ, R33, P0 ;  /* 0x000000ffff00c224 */ /* 0x004fe200000e0621 */
[----:B----4-:R-:W-:Y:S07]  /*4c20*/  @!P2 BRA `(.L_x_96) ;  /* 0x000000740064a947 */ /* 0x010fee0003800000 */
.L_x_230:
[----:B------:R-:W-:Y:S01]  /*4c30*/  @!P4 R2UR UR9, R9 ;  /* 0x000000000909c2ca */ /* 0x000fe200000e0000 */
[----:B------:R-:W-:Y:S01]  /*4c40*/  VOTEU.ALL UP1, P4 ;  /* 0x0000000000ff7886 */ /* 0x000fe20002020000 */
[----:B------:R-:W-:Y:S01]  /*4c50*/  @!P4 R2UR UR8, R0 ;  /* 0x000000000008c2ca */ /* 0x000fe200000e0000 */
[----:B------:R-:W-:Y:S01]  /*4c60*/  @!P4 IMAD.MOV.U32 R0, RZ, RZ, 0x2000 ;  /* 0x00002000ff00c424 */ /* 0x000fe200078e00ff */
[----:B------:R-:W-:Y:S01]  /*4c70*/  UMOV UR44, UR36 ;  /* 0x00000024002c7c82 */ /* 0x000fe20008000000 */
[----:B------:R-:W-:Y:S01]  /*4c80*/  UPRMT UR21, UR37, 0x654, UR41 ;  /* 0x0000065425157896 */ /* 0x000fe20008000029 */
[----:B------:R-:W-:Y:S01]  /*4c90*/  @!P4 IADD3 R9, P0, PT, R32, 0x580, RZ ;  /* 0x000005802009c810 */ /* 0x000fe20007f1e0ff */
[----:B------:R-:W-:Y:S01]  /*4ca0*/  @!UP1 UIADD3 UR40, UPT, UPT, UR7, 0x200, URZ ;  /* 0x0000020007289890 */ /* 0x000fe2000fffe0ff */
[----:B------:R-:W-:Y:S05]  /*4cb0*/  VOTEU.ALL UP1, P4 ;  /* 0x0000000000ff7886 */ /* 0x000fea0002020000 */
[----:B------:R-:W-:Y:S01]  /*4cc0*/  IMAD.U32 R10, RZ, RZ, UR9 ;  /* 0x00000009ff0a7e24 */ /* 0x000fe2000f8e00ff */
[----:B------:R-:W-:Y:S01]  /*4cd0*/  UMOV UR9, 0x10000000 ;  /* 0x1000000000097882 */ /* 0x000fe20000000000 */
[----:B------:R-:W-:Y:S01]  /*4ce0*/  IMAD.U32 R11, RZ, RZ, UR8 ;  /* 0x00000008ff0b7e24 */ /* 0x000fe2000f8e00ff */
[----:B------:R-:W-:Y:S02]  /*4cf0*/  UMOV UR8, 0x0 ;  /* 0x0000000000087882 */ /* 0x000fe40000000000 */
[----:B------:R-:W-:Y:S02]  /*4d00*/  @!P4 R2UR UR10, R10 ;  /* 0x000000000a0ac2ca */ /* 0x000fe400000e0000 */
[----:B------:R-:W-:Y:S11]  /*4d10*/  @!P4 R2UR UR11, R11 ;  /* 0x000000000b0bc2ca */ /* 0x000ff600000e0000 */
[----:B------:R-:W-:Y:S02]  /*4d20*/  @!UPT UIADD3 URZ, UPT, UPT, URZ, URZ, URZ ;  /* 0x000000fffffff290 */ /* 0x000fe4000fffe0ff */
[----:B------:R2:W-:Y:S01]  /*4d30*/  @!UP1 UTMALDG.3D [UR40], [UR10], desc[UR8] ;  /* 0x000008280a0095b4 */ /* 0x0005e20008011000 */
[----:B------:R4:W-:Y:S01]  /*4d40*/  @!P4 SYNCS.ARRIVE.TRANS64.RED.A0TR RZ, [UR7+0x80], R0 ;  /* 0x00008000ffffc9a7 */ /* 0x0009e20008300407 */
[----:B------:R-:W-:Y:S01]  /*4d50*/  SYNCS.ARRIVE.TRANS64.RED.A1T0 RZ, [UR21], RZ ;  /* 0x000000ffffff79a7 */ /* 0x000fe20008100415 */
[----:B----4-:R-:W-:Y:S01]  /*4d60*/  @!P4 IMAD.X R0, RZ, RZ, R33, P0 ;  /* 0x000000ffff00c224 */ /* 0x010fe200000e0621 */
[----:B------:R-:W4:Y:S02]  /*4d70*/  SYNCS.PHASECHK.TRANS64.TRYWAIT P2, [UR7+0xa8], R12 ;  /* 0x0000a80cff0075a7 */ /* 0x000f240008041107 */
[----:B--2-4-:R-:W-:Y:S05]  /*4d80*/  @!P2 BRA `(.L_x_97) ;  /* 0x000000740024a947 */ /* 0x014fea0003800000 */
.L_x_232:
[----:B------:R-:W-:Y:S01]  /*4d90*/  @!P4 R2UR UR9, R9 ;  /* 0x000000000909c2ca */ /* 0x000fe200000e0000 */
[----:B------:R-:W-:Y:S01]  /*4da0*/  VOTEU.ALL UP1, P4 ;  /* 0x0000000000ff7886 */ /* 0x000fe20002020000 */
[----:B------:R-:W-:Y:S01]  /*4db0*/  @!P4 R2UR UR8, R0 ;  /* 0x000000000008c2ca */ /* 0x000fe200000e0000 */
[----:B------:R-:W-:Y:S01]  /*4dc0*/  @!P4 IMAD.MOV.U32 R0, RZ, RZ, 0x2000 ;  /* 0x00002000ff00c424 */ /* 0x000fe200078e00ff */
[----:B------:R-:W-:Y:S01]  /*4dd0*/  UMOV UR35, UR43 ;  /* 0x0000002b00237c82 */ /* 0x000fe20008000000 */
[----:B------:R-:W-:Y:S01]  /*4de0*/  UPRMT UR15, UR37, 0x654, UR33 ;  /* 0x00000654250f7896 */ /* 0x000fe20008000021 */
[----:B------:R-:W-:Y:S01]  /*4df0*/  @!P4 IADD3 R9, P0, PT, R32, 0x580, RZ ;  /* 0x000005802009c810 */ /* 0x000fe20007f1e0ff */
[----:B------:R-:W-:Y:S02]  /*4e00*/  @!UP1 UIADD3 UR34, UPT, UPT, UR42, 0x10, URZ ;  /* 0x000000102a229890 */ /* 0x000fe4000fffe0ff */
[----:B------:R-:W-:Y:S01]  /*4e10*/  @!UP1 UIADD3 UR32, UPT, UPT, UR7, 0x2200, URZ ;  /* 0x0000220007209890 */ /* 0x000fe2000fffe0ff */
[----:B------:R-:W-:Y:S03]  /*4e20*/  VOTEU.ALL UP1, P4 ;  /* 0x0000000000ff7886 */ /* 0x000fe60002020000 */
        /* <DEDUP_REMOVED lines=13> */
.L_x_234:
[----:B------:R-:W-:Y:S01]  /*4f00*/  @!P4 R2UR UR9, R9 ;  /* 0x000000000909c2ca */ /* 0x000fe200000e0000 */
[----:B------:R-:W-:Y:S01]  /*4f10*/  VOTEU.ALL UP1, P4 ;  /* 0x0000000000ff7886 */ /* 0x000fe20002020000 */
[----:B------:R-:W-:Y:S01]  /*4f20*/  @!P4 R2UR UR8, R0 ;  /* 0x000000000008c2ca */ /* 0x000fe200000e0000 */
[----:B------:R-:W-:Y:S01]  /*4f30*/  @!P4 IMAD.MOV.U32 R0, RZ, RZ, 0x2000 ;  /* 0x00002000ff00c424 */ /* 0x000fe200078e00ff */
[----:B------:R-:W-:Y:S01]  /*4f40*/  UMOV UR27, UR43 ;  /* 0x0000002b001b7c82 */ /* 0x000fe20008000000 */
[----:B------:R-:W-:Y:S01]  /*4f50*/  UMOV UR28, UR36 ;  /* 0x00000024001c7c82 */ /* 0x000fe20008000000 */
[----:B------:R-:W-:Y:S01]  /*4f60*/  @!UP1 UIADD3 UR26, UPT, UPT, UR42, 0x20, URZ ;  /* 0x000000202a1a9890 */ /* 0x000fe2000fffe0ff */
[----:B------:R-:W-:Y:S01]  /*4f70*/  @!P4 IADD3 R9, P0, PT, R32, 0x580, RZ ;  /* 0x000005802009c810 */ /* 0x000fe20007f1e0ff */
[----:B------:R-:W-:Y:S01]  /*4f80*/  @!UP1 UIADD3 UR24, UPT, UPT, UR7, 0x4200, URZ ;  /* 0x0000420007189890 */ /* 0x000fe2000fffe0ff */
[----:B------:R-:W-:Y:S01]  /*4f90*/  VOTEU.ALL UP1, P4 ;  /* 0x0000000000ff7886 */ /* 0x000fe20002020000 */
[----:B------:R-:W-:Y:S03]  /*4fa0*/  UPRMT UR14, UR37, 0x654, UR25 ;  /* 0x00000654250e7896 */ /* 0x000fe60008000019 */
        /* <DEDUP_REMOVED lines=13> */
.L_x_236:
[----:B------:R-:W-:Y:S01]  /*5080*/  @!P4 R2UR UR9, R9 ;  /* 0x000000000909c2ca */ /* 0x000fe200000e0000 */
[----:B------:R-:W-:Y:S01]  /*5090*/  VOTEU.ALL UP1, P4 ;  /* 0x0000000000ff7886 */ /* 0x000fe20002020000 */
[----:B------:R-:W-:Y:S01]  /*50a0*/  @!P4 R2UR UR8, R0 ;  /* 0x000000000008c2ca */ /* 0x000fe200000e0000 */
[----:B------:R-:W-:Y:S01]  /*50b0*/  @!P4 IMAD.MOV.U32 R0, RZ, RZ, 0x2000 ;  /* 0x00002000ff00c424 */ /* 0x000fe200078e00ff */
[----:B------:R-:W-:Y:S01]  /*50c0*/  UMOV UR19, UR43 ;  /* 0x0000002b00137c82 */ /* 0x000fe20008000000 */
[----:B------:R-:W-:Y:S01]  /*50d0*/  UMOV UR20, UR36 ;  /* 0x0000002400147c82 */ /* 0x000fe20008000000 */
[----:B------:R-:W-:Y:S01]  /*50e0*/  @!UP1 UIADD3 UR18, UPT, UPT, UR42, 0x30, URZ ;  /* 0x000000302a129890 */ /* 0x000fe2000fffe0ff */
[----:B------:R-:W-:Y:S01]  /*50f0*/  SHF.L.U32 R20, RZ, 0x1f, RZ ;  /* 0x0000001fff147819 */ /* 0x000fe200000006ff */
[----:B------:R-:W-:Y:S01]  /*5100*/  @!UP1 UIADD3 UR16, UPT, UPT, UR7, 0x6200, URZ ;  /* 0x0000620007109890 */ /* 0x000fe2000fffe0ff */
[----:B------:R-:W-:Y:S01]  /*5110*/  @!P4 IADD3 R9, P0, PT, R32, 0x580, RZ ;  /* 0x000005802009c810 */ /* 0x000fe20007f1e0ff */
[----:B------:R-:W-:Y:S01]  /*5120*/  VOTEU.ALL UP1, P4 ;  /* 0x0000000000ff7886 */ /* 0x000fe20002020000 */
[----:B------:R-:W-:Y:S02]  /*5130*/  UPRMT UR13, UR37, 0x654, UR17 ;  /* 0x00000654250d7896 */ /* 0x000fe40008000011 */
        /* <DEDUP_REMOVED lines=13> */
.L_x_238:
[----:B------:R-:W-:Y:S01]  /*5210*/  @!P4 R2UR UR9, R9 ;  /* 0x000000000909c2ca */ /* 0x000fe200000e0000 */
[----:B------:R-:W-:Y:S01]  /*5220*/  VOTEU.ALL UP1, P4 ;  /* 0x0000000000ff7886 */ /* 0x000fe20002020000 */
[----:B------:R-:W-:Y:S01]  /*5230*/  @!P4 R2UR UR8, R0 ;  /* 0x000000000008c2ca */ /* 0x000fe200000e0000 */
[----:B------:R-:W-:Y:S01]  /*5240*/  @!P4 IMAD.MOV.U32 R0, RZ, RZ, 0x2000 ;  /* 0x00002000ff00c424 */ /* 0x000fe200078e00ff */
[----:B------:R-:W-:Y:S01]  /*5250*/  UMOV UR18, 0x0 ;  /* 0x0000000000127882 */ /* 0x000fe20000000000 */
[----:B------:R-:W-:Y:S01]  /*5260*/  UMOV UR19, 0x10000000 ;  /* 0x1000000000137882 */ /* 0x000fe20000000000 */
[----:B------:R-:W-:Y:S01]  /*5270*/  @!UP1 UIADD3 UR10, UPT, UPT, UR42, 0x40, URZ ;  /* 0x000000402a0a9890 */ /* 0x000fe2000fffe0ff */
[----:B------:R-:W-:Y:S01]  /*5280*/  @!P4 IADD3 R9, P0, PT, R32, 0x580, RZ ;  /* 0x000005802009c810 */ /* 0x000fe20007f1e0ff */
[----:B------:R-:W-:Y:S01]  /*5290*/  UMOV UR11, UR43 ;  /* 0x0000002b000b7c82 */ /* 0x000fe20008000000 */
[----:B------:R-:W-:Y:S04]  /*52a0*/  UMOV UR12, UR36 ;  /* 0x00000024000c7c82 */ /* 0x000fe80008000000 */
[----:B------:R-:W-:Y:S01]  /*52b0*/  IMAD.U32 R10, RZ, RZ, UR9 ;  /* 0x00000009ff0a7e24 */ /* 0x000fe2000f8e00ff */
[----:B------:R-:W-:Y:S01]  /*52c0*/  UMOV UR9, UR41 ;  /* 0x0000002900097c82 */ /* 0x000fe20008000000 */
[----:B------:R-:W-:Y:S01]  /*52d0*/  IMAD.U32 R11, RZ, RZ, UR8 ;  /* 0x00000008ff0b7e24 */ /* 0x000fe2000f8e00ff */
[----:B------:R-:W-:Y:S02]  /*52e0*/  @!UP1 UIADD3 UR8, UPT, UPT, UR7, 0x200, URZ ;  /* 0x0000020007089890 */ /* 0x000fe4000fffe0ff */
[----:B------:R-:W-:Y:S01]  /*52f0*/  @!P4 R2UR UR22, R10 ;  /* 0x000000000a16c2ca */ /* 0x000fe200000e0000 */
[----:B------:R-:W-:Y:S01]  /*5300*/  VOTEU.ALL UP1, P4 ;  /* 0x0000000000ff7886 */ /* 0x000fe20002020000 */
        /* <DEDUP_REMOVED lines=8> */
.L_x_240:
        /* <DEDUP_REMOVED lines=9> */
[----:B------:R-:W-:Y:S03]  /*5420*/  UMOV UR12, UR36 ;  /* 0x00000024000c7c82 */ /* 0x000fe60008000000 */
[----:B------:R-:W-:Y:S02]  /*5430*/  @!P4 IMAD.X R21, RZ, RZ, R33, P0 ;  /* 0x000000ffff15c224 */ /* 0x000fe400000e0621 */
        /* <DEDUP_REMOVED lines=11> */
[----:B------:R-:W4:Y:S02]  /*54f0*/  SYNCS.PHASECHK.TRANS64.TRYWAIT P2, [UR7+0xb0], R20 ;  /* 0x0000b014ff0075a7 */ /* 0x000f240008041107 */
[----:B--2-4-:R-:W-:Y:S05]  /*5500*/  @!P2 BRA `(.L_x_102) ;  /* 0x0000006c00bca947 */ /* 0x014fea0003800000 */
.L_x_242:
[----:B------:R-:W2:Y:S01]  /*5510*/  LDC.64 R14, c[0x0][0xb10] ;  /* 0x0002c400ff0e7b82 */ /* 0x000ea20000000a00 */
[----:B------:R-:W-:Y:S01]  /*5520*/  @!P4 R2UR UR9, R34 ;  /* 0x000000002209c2ca */ /* 0x000fe200000e0000 */
[----:B------:R-:W-:Y:S01]  /*5530*/  VOTEU.ALL UP1, P4 ;  /* 0x0000000000ff7886 */ /* 0x000fe20002020000 */
[----:B------:R-:W-:Y:S01]  /*5540*/  @!P4 R2UR UR8, R21 ;  /* 0x000000001508c2ca */ /* 0x000fe200000e0000 */
[----:B------:R-:W-:Y:S01]  /*5550*/  @!P4 IMAD.MOV.U32 R21, RZ, RZ, 0x2000 ;  /* 0x00002000ff15c424 */ /* 0x000fe200078e00ff */
[----:B------:R-:W-:Y:S03]  /*5560*/  UMOV UR18, 0x0 ;  /* 0x0000000000127882 */ /* 0x000fe60000000000 */
[----:B------:R-:W4:Y:S01]  /*5570*/  LDC.64 R10, c[0x0][0xb18] ;  /* 0x0002c600ff0a7b82 */ /* 0x000f220000000a00 */
[----:B------:R-:W-:Y:S01]  /*5580*/  @!UP1 UIADD3 UR10, UPT, UPT, UR42, 0x60, URZ ;  /* 0x000000602a0a9890 */ /* 0x000fe2000fffe0ff */
[----:B------:R-:W-:Y:S01]  /*5590*/  @P3 SHF.R.U32.HI R24, RZ, 0x10, R29 ;  /* 0x00000010ff183819 */ /* 0x000fe2000001161d */
[----:B------:R-:W-:Y:S01]  /*55a0*/  UMOV UR19, 0x10000000 ;  /* 0x1000000000137882 */ /* 0x000fe20000000000 */
[----:B------:R-:W-:Y:S01]  /*55b0*/  UMOV UR11, UR43 ;  /* 0x0000002b000b7c82 */ /* 0x000fe20008000000 */
[----:B------:R-:W-:Y:S03]  /*55c0*/  UMOV UR12, UR36 ;  /* 0x00000024000c7c82 */ /* 0x000fe60008000000 */
[----:B------:R-:W5:Y:S01]  /*55d0*/  @!P1 LDC R0, c[0x0][0xb20] ;  /* 0x0002c800ff009b82 */ /* 0x000f620000000800 */
[----:B------:R-:W-:Y:S02]  /*55e0*/  VIADD R27, R27, 0x1 ;  /* 0x000000011b1b7836 */ /* 0x000fe40000000000 */
[----:B------:R-:W-:Y:S05]  /*55f0*/  IMAD.U32 R36, RZ, RZ, UR9 ;  /* 0x00000009ff247e24 */ /* 0x000fea000f8e00ff */
[----:B-1----:R-:W1:Y:S01]  /*5600*/  @!P1 LDC R3, c[0x0][0xb0c] ;  /* 0x0002c300ff039b82 */ /* 0x002e620000000800 */
[----:B------:R-:W-:Y:S01]  /*5610*/  IMAD.U32 R37, RZ, RZ, UR8 ;  /* 0x00000008ff257e24 */ /* 0x000fe2000f8e00ff */
[----:B------:R-:W-:Y:S01]  /*5620*/  @!UP1 UIADD3 UR8, UPT, UPT, UR7, 0x4200, URZ ;  /* 0x0000420007089890 */ /* 0x000fe2000fffe0ff */
[----:B------:R-:W-:Y:S01]  /*5630*/  @!P4 R2UR UR20, R36 ;  /* 0x000000002414c2ca */ /* 0x000fe200000e0000 */
[----:B------:R-:W-:Y:S02]  /*5640*/  VOTEU.ALL UP1, P4 ;  /* 0x0000000000ff7886 */ /* 0x000fe40002020000 */
[----:B------:R-:W-:Y:S01]  /*5650*/  @!P4 R2UR UR21, R37 ;  /* 0x000000002515c2ca */ /* 0x000fe200000e0000 */
[----:B------:R-:W-:Y:S11]  /*5660*/  UMOV UR9, UR25 ;  /* 0x0000001900097c82 */ /* 0x000ff60008000000 */
[----:B------:R-:W-:Y:S01]  /*5670*/  @!UPT UIADD3 URZ, UPT, UPT, URZ, URZ, URZ ;  /* 0x000000fffffff290 */ /* 0x000fe2000fffe0ff */
[----:B------:R1:W-:Y:S01]  /*5680*/  @!UP1 UTMALDG.3D [UR8], [UR20], desc[UR18] ;  /* 0x00001208140095b4 */ /* 0x0003e20008011000 */
[----:B------:R1:W-:Y:S02]  /*5690*/  @!P4 SYNCS.ARRIVE.TRANS64.RED.A0TR RZ, [UR7+0x90], R21 ;  /* 0x00009015ffffc9a7 */ /* 0x0003e40008300407 */
[----:B-1----:R-:W-:Y:S01]  /*56a0*/  @!P1 ISETP.NE.AND P2, PT, R3, 0x1, PT ;  /* 0x000000010300980c */ /* 0x002fe20003f45270 */
[C---:B--2---:R-:W-:Y:S01]  /*56b0*/  @!P1 IMAD.HI.U32 R14, R13.reuse, R14, RZ ;  /* 0x0000000e0d0e9227 */ /* 0x044fe200078e00ff */
[----:B----4-:R-:W-:Y:S03]  /*56c0*/  @!P1 ISETP.NE.AND P0, PT, R10, 0x1, PT ;  /* 0x000000010a00980c */ /* 0x010fe60003f05270 */
[C---:B------:R-:W-:Y:S01]  /*56d0*/  @!P1 IMAD.HI.U32 R11, R8.reuse, R11, RZ ;  /* 0x0000000b080b9227 */ /* 0x040fe200078e00ff */
[----:B------:R-:W-:Y:S04]  /*56e0*/  @!P1 SHF.R.U32.HI R14, RZ, R15, R14 ;  /* 0x0000000fff0e9219 */ /* 0x000fe8000001160e */
[----:B-----5:R-:W-:Y:S01]  /*56f0*/  @!P1 SHF.R.U32.HI R9, RZ, R0, R11 ;  /* 0x00000000ff099219 */ /* 0x020fe2000001160b */
[----:B------:R-:W-:Y:S01]  /*5700*/  SYNCS.ARRIVE.TRANS64.RED.A1T0 RZ, [UR14], RZ ;  /* 0x000000ffffff79a7 */ /* 0x000fe2000810040e */
[----:B------:R-:W-:Y:S02]  /*5710*/  @!P1 SEL R14, R13, R14, !P2 ;  /* 0x0000000e0d0e9207 */ /* 0x000fe40005000000 */
[----:B------:R-:W-:Y:S01]  /*5720*/  @!P1 SEL R9, R8, R9, !P0 ;  /* 0x0000000908099207 */ /* 0x000fe20004000000 */
[----:B------:R-:W1:Y:S04]  /*5730*/  SYNCS.PHASECHK.TRANS64.TRYWAIT P5, [UR7+0xb8], R20 ;  /* 0x0000b814ff0075a7 */ /* 0x000e6800080a1107 */
[----:B------:R-:W-:Y:S02]  /*5740*/  @!P1 IMAD.IADD R0, R9, 0x1, -R14 ;  /* 0x0000000109009824 */ /* 0x000fe400078e0a0e */
[----:B------:R-:W-:Y:S02]  /*5750*/  @!P1 IMAD.IADD R9, R14, 0x1, -R9 ;  /* 0x000000010e099824 */ /* 0x000fe400078e0a09 */
[----:B------:R-:W-:Y:S02]  /*5760*/  @!P1 IMAD R13, R0, R3, R13 ;  /* 0x00000003000d9224 */ /* 0x000fe400078e020d */
[----:B------:R-:W-:Y:S01]  /*5770*/  @!P1 IMAD R8, R9, R10, R8 ;  /* 0x0000000a09089224 */ /* 0x000fe200078e0208 */
[----:B-1----:R-:W-:Y:S06]  /*5780*/  @!P5 BRA `(.L_x_103) ;  /* 0x0000006c0034d947 */ /* 0x002fec0003800000 */
.L_x_244:
[----:B-1----:R-:W-:Y:S01]  /*5790*/  @!P4 IADD3 R3, P0, PT, R32, 0x580, RZ ;  /* 0x000005802003c810 */ /* 0x002fe20007f1e0ff */
[----:B------:R-:W-:Y:S01]  /*57a0*/  VOTEU.ALL UP1, P4 ;  /* 0x0000000000ff7886 */ /* 0x000fe20002020000 */
[----:B------:R-:W-:Y:S01]  /*57b0*/  UMOV UR18, 0x0 ;  /* 0x0000000000127882 */ /* 0x000fe20000000000 */
[----:B------:R-:W-:Y:S01]  /*57c0*/  UMOV UR19, 0x10000000 ;  /* 0x1000000000137882 */ /* 0x000fe20000000000 */
[----:B------:R-:W-:Y:S01]  /*57d0*/  @!P4 R2UR UR9, R3 ;  /* 0x000000000309c2ca */ /* 0x000fe200000e0000 */
[----:B------:R-:W-:Y:S01]  /*57e0*/  @!P4 IMAD.X R0, RZ, RZ, R33, P0 ;  /* 0x000000ffff00c224 */ /* 0x000fe200000e0621 */
[----:B------:R-:W-:Y:S01]  /*57f0*/  @!UP1 UIADD3 UR10, UPT, UPT, UR42, 0x70, URZ ;  /* 0x000000702a0a9890 */ /* 0x000fe2000fffe0ff */
[----:B------:R-:W-:Y:S01]  /*5800*/  ISETP.NE.AND P0, PT, R27, 0x2, PT ;  /* 0x000000021b00780c */ /* 0x000fe20003f05270 */
[----:B------:R-:W-:Y:S01]  /*5810*/  UMOV UR11, UR43 ;  /* 0x0000002b000b7c82 */ /* 0x000fe20008000000 */
[----:B------:R-:W-:Y:S01]  /*5820*/  UMOV UR12, UR36 ;  /* 0x00000024000c7c82 */ /* 0x000fe20008000000 */
[----:B------:R-:W-:Y:S01]  /*5830*/  @!P4 R2UR UR8, R0 ;  /* 0x000000000008c2ca */ /* 0x000fe200000e0000 */
[----:B------:R-:W-:Y:S01]  /*5840*/  IMAD.IADD R20, R8, 0x1, R66 ;  /* 0x0000000108147824 */ /* 0x000fe200078e0242 */
[----:B------:R-:W-:Y:S01]  /*5850*/  @P3 R2UR UR36, R24 ;  /* 0x00000000182432ca */ /* 0x000fe200000e0000 */
[----:B------:R-:W-:Y:S01]  /*5860*/  IMAD.IADD R21, R13, 0x1, R68 ;  /* 0x000000010d157824 */ /* 0x000fe200078e0244 */
[----:B------:R-:W-:Y:S02]  /*5870*/  SEL R0, RZ, 0x1, P0 ;  /* 0x00000001ff007807 */ /* 0x000fe40000000000 */
[----:B------:R-:W-:Y:S01]  /*5880*/  SEL R27, R27, RZ, P0 ;  /* 0x000000ff1b1b7207 */ /* 0x000fe20000000000 */
[----:B------:R-:W-:Y:S01]  /*5890*/  IMAD.U32 R10, RZ, RZ, UR9 ;  /* 0x00000009ff0a7e24 */ /* 0x000fe2000f8e00ff */
[----:B------:R-:W-:Y:S01]  /*58a0*/  UMOV UR9, UR17 ;  /* 0x0000001100097c82 */ /* 0x000fe20008000000 */
[----:B------:R-:W-:Y:S03]  /*58b0*/  LOP3.LUT R25, R25, R0, RZ, 0x3c, !PT ;  /* 0x0000000019197212 */ /* 0x000fe600078e3cff */
[----:B------:R-:W-:Y:S01]  /*58c0*/  @!P4 R2UR UR14, R10 ;  /* 0x000000000a0ec2ca */ /* 0x000fe200000e0000 */
[----:B------:R-:W-:Y:S01]  /*58d0*/  IMAD.U32 R11, RZ, RZ, UR8 ;  /* 0x00000008ff0b7e24 */ /* 0x000fe2000f8e00ff */
[----:B------:R-:W-:Y:S01]  /*58e0*/  @!UP1 UIADD3 UR8, UPT, UPT, UR7, 0x6200, URZ ;  /* 0x0000620007089890 */ /* 0x000fe2000fffe0ff */
[----:B------:R-:W-:Y:S03]  /*58f0*/  VOTEU.ALL UP1, P4 ;  /* 0x0000000000ff7886 */ /* 0x000fe60002020000 */
[----:B------:R-:W-:Y:S11]  /*5900*/  @!P4 R2UR UR15, R11 ;  /* 0x000000000b0fc2ca */ /* 0x000ff600000e0000 */
[----:B------:R-:W-:Y:S02]  /*5910*/  @!UPT UIADD3 URZ, UPT, UPT, URZ, URZ, URZ ;  /* 0x000000fffffff290 */ /* 0x000fe4000fffe0ff */
[----:B------:R2:W-:Y:S01]  /*5920*/  @!UP1 UTMALDG.3D [UR8], [UR14], desc[UR18] ;  /* 0x000012080e0095b4 */ /* 0x0005e20008011000 */
[----:B------:R2:W-:Y:S01]  /*5930*/  @!P4 SYNCS.ARRIVE.TRANS64.RED.A0TR RZ, [UR7+0x98], R23 ;  /* 0x00009817ffffc9a7 */ /* 0x0005e20008300407 */
[----:B------:R-:W-:Y:S01]  /*5940*/  UPLOP3.LUT UP1, UPT, UPT, UPT, UPT, 0x80, 0x8 ;  /* 0x000000000008789c */ /* 0x000fe20003f2f070 */
[----:B------:R-:W-:Y:S01]  /*5950*/  SYNCS.ARRIVE.TRANS64.RED.A1T0 RZ, [UR13], RZ ;  /* 0x000000ffffff79a7 */ /* 0x000fe2000810040d */
[----:B------:R-:W-:Y:S09]  /*5960*/  @P3 BRA `(.L_x_104) ;  /* 0xffffffec00103947 */ /* 0x000ff2000383ffff */
[----:B------:R-:W1:Y:S02]  /*5970*/  SYNCS.PHASECHK.TRANS64.TRYWAIT P0, [UR7+0xa0], R12 ;  /* 0x0000a00cff0075a7 */ /* 0x000e640008001107 */
[----:B-1----:R-:W-:Y:S05]  /*5980*/  @!P0 BRA `(.L_x_105) ;  /* 0x0000006800cc8947 */ /* 0x002fea0003800000 */
.L_x_246:
[----:B------:R-:W4:Y:S02]  /*5990*/  SYNCS.PHASECHK.TRANS64.TRYWAIT P0, [UR7+0xa8], R12 ;  /* 0x0000a80cff0075a7 */ /* 0x000f240008001107 */
[----:B----4-:R-:W-:Y:S05]  /*59a0*/  @!P0 BRA `(.L_x_106) ;  /* 0x0000006800dc8947 */ /* 0x010fea0003800000 */
.L_x_248:
[----:B------:R-:W4:Y:S01]  /*59b0*/  SYNCS.PHASECHK.TRANS64.TRYWAIT P0, [UR7+0xb0], R12 ;  /* 0x0000b00cff0075a7 */ /* 0x000f220008001107 */
[----:B------:R-:W-:Y:S01]  /*59c0*/  HFMA2 R0, -RZ, RZ, 0, 5.9604644775390625e-08 ;  /* 0x00000001ff007431 */ /* 0x000fe200000001ff */
[----:B----4-:R-:W-:Y:S06]  /*59d0*/  @!P0 BRA `(.L_x_107) ;  /* 0x0000006800e88947 */ /* 0x010fec0003800000 */
.L_x_250:
[----:B------:R-:W-:Y:S02]  /*59e0*/  MOV R2, UR7 ;  /* 0x0000000700027c02 */ /* 0x000fe40008000f00 */
[----:B-1----:R-:W-:-:S07]  /*59f0*/  SHF.L.U32 R3, R0, 0x1f, RZ ;  /* 0x0000001f00037819 */ /* 0x002fce00000006ff */
.L_x_108:
[----:B-1----:R1:W4:Y:S02]  /*5a00*/  SYNCS.PHASECHK.TRANS64.TRYWAIT P0, [R2+URZ+0xb8], R3 ;  /* 0x0000b803020075a7 */ /* 0x00232400080011ff */
[----:B----4-:R-:W-:Y:S05]  /*5a10*/  @!P0 NANOSLEEP.SYNCS 0x989680 ;  /* 0x009896800000895d */ /* 0x010fea0003900000 */
[----:B------:R-:W4:Y:S02]  /*5a20*/  @!P0 SYNCS.PHASECHK.TRANS64 P0, [R2+URZ+0xb8], R3 ;  /* 0x0000b803020085a7 */ /* 0x000f2400080010ff */
[----:B--2-4-:R-:W-:Y:S05]  /*5a30*/  @P0 EXIT ;  /* 0x000000000000094d */ /* 0x014fea0003800000 */
[----:B------:R-:W-:Y:S05]  /*5a40*/  BRA `(.L_x_108) ;  /* 0xfffffffc00ec7947 */ /* 0x000fea000383ffff */
.L_x_89:
[----:B------:R-:W-:-:S06]  /*5a50*/  UISETP.GE.AND UP1, UPT, UR10, 0x4, UPT ;  /* 0x000000040a00788c */ /* 0x000fcc000bf26270 */
[----:B------:R-:W-:-:S13]  /*5a60*/  PLOP3.LUT P0, PT, PT, PT, UP1, 0x80, 0x8 ;  /* 0x000000000008781c */ /* 0x000fda0003f0f018 */
[----:B------:R-:W-:Y:S05]  /*5a70*/  @!P0 EXIT ;  /* 0x000000000000894d */ /* 0x000fea0003800000 */
[----:B------:R-:W-:Y:S01]  /*5a80*/  BAR.SYNC.DEFER_BLOCKING 0x6, 0xa0 ;  /* 0x0182800000007b1d */ /* 0x000fe20000010000 */
[C---:B------:R-:W-:Y:S01]  /*5a90*/  IMAD.SHL.U32 R3, R80.reuse, 0x10, RZ ;  /* 0x0000001050037824 */ /* 0x040fe200078e00ff */
[C---:B------:R-:W-:Y:S01]  /*5aa0*/  SHF.L.U32 R33, R80.reuse, 0x10, RZ ;  /* 0x0000001050217819 */ /* 0x040fe200000006ff */
[C---:B------:R-:W-:Y:S01]  /*5ab0*/  IMAD.SHL.U32 R2, R80.reuse, 0x2, RZ ;  /* 0x0000000250027824 */ /* 0x040fe200078e00ff */
[C---:B------:R-:W-:Y:S01]  /*5ac0*/  LOP3.LUT R81, R80.reuse, 0x60, RZ, 0xc0, !PT ;  /* 0x0000006050517812 */ /* 0x040fe200078ec0ff */
[----:B------:R-:W-:Y:S01]  /*5ad0*/  HFMA2 R75, -RZ, RZ, 0, 0 ;  /* 0x00000000ff4b7431 */ /* 0x000fe200000001ff */
[----:B------:R-:W-:Y:S02]  /*5ae0*/  UMOV UR48, 0x400 ;  /* 0x0000040000307882 */ /* 0x000fe40000000000 */
[----:B------:R-:W1:Y:S01]  /*5af0*/  LDC R71, c[0x0][0x370] ;  /* 0x0000dc00ff477b82 */ /* 0x000e620000000800 */
[----:B------:R-:W-:Y:S01]  /*5b00*/  ULEA UR48, UR37, UR48, 0x18 ;  /* 0x0000003025307291 */ /* 0x000fe2000f8ec0ff */
[----:B------:R-:W-:Y:S01]  /*5b10*/  LOP3.LUT R5, R3, 0x60, RZ, 0xc0, !PT ;  /* 0x0000006003057812 */ /* 0x000fe200078ec0ff */
[----:B------:R-:W-:Y:S01]  /*5b20*/  IMAD.MOV.U32 R30, RZ, RZ, RZ ;  /* 0x000000ffff1e7224 */ /* 0x000fe200078e00ff */
[----:B------:R-:W-:Y:S01]  /*5b30*/  LOP3.LUT R78, R80, 0x2, RZ, 0xc0, !PT ;  /* 0x00000002504e7812 */ /* 0x000fe200078ec0ff */
[----:B------:R-:W-:Y:S01]  /*5b40*/  UIADD3 UR4, UPT, UPT, UR48, 0x200, URZ ;  /* 0x0000020030047890 */ /* 0x000fe2000fffe0ff */
[----:B------:R-:W-:Y:S01]  /*5b50*/  LOP3.LUT R2, R5, 0xc, R2, 0xf8, !PT ;  /* 0x0000000c05027812 */ /* 0x000fe200078ef802 */
[----:B------:R-:W-:Y:S01]  /*5b60*/  IMAD.MOV.U32 R84, RZ, RZ, RZ ;  /* 0x000000ffff547224 */ /* 0x000fe200078e00ff */
[----:B------:R-:W2:Y:S01]  /*5b70*/  LDC R28, c[0x0][0xb0c] ;  /* 0x0002c300ff1c7b82 */ /* 0x000ea20000000800 */
[----:B------:R-:W-:Y:S01]  /*5b80*/  LOP3.LUT R33, R33, 0x600000, RZ, 0xc0, !PT ;  /* 0x0060000021217812 */ /* 0x000fe200078ec0ff */
[----:B------:R-:W3:Y:S01]  /*5b90*/  LDCU.64 UR52, c[0x0][0x348] ;  /* 0x00006900ff3477ac */ /* 0x000ee20008000a00 */
[----:B------:R-:W-:Y:S01]  /*5ba0*/  IMAD.U32 R73, RZ, RZ, UR4 ;  /* 0x00000004ff497e24 */ /* 0x000fe2000f8e00ff */
[----:B------:R-:W-:-:S02]  /*5bb0*/  LOP3.LUT R2, R2, 0x790, R3, 0xf8, !PT ;  /* 0x0000079002027812 */ /* 0x000fc400078ef803 */
[----:B------:R-:W-:Y:S01]  /*5bc0*/  LOP3.LUT R80, R80, 0x4, RZ, 0xc0, !PT ;  /* 0x0000000450507812 */ /* 0x000fe200078ec0ff */
[----:B------:R-:W4:Y:S01]  /*5bd0*/  LDCU.64 UR38, c[0x0][0x888] ;  /* 0x00011100ff2677ac */ /* 0x000f220008000a00 */
[----:B------:R-:W1:Y:S01]  /*5be0*/  LDC R69, c[0x0][0xb20] ;  /* 0x0002c800ff457b82 */ /* 0x000e620000000800 */
[----:B------:R-:W3:Y:S01]  /*5bf0*/  LDS R0, [UR48+0x180] ;  /* 0x00018030ff007984 */ /* 0x000ee20008000800 */
[----:B------:R-:W-:Y:S01]  /*5c00*/  LEA R79, R2, R73, 0x2 ;  /* 0x00000049024f7211 */ /* 0x000fe200078e10ff */
[----:B------:R-:W1:Y:S01]  /*5c10*/  LDCU.64 UR44, c[0x0][0x890] ;  /* 0x00011200ff2c77ac */ /* 0x000e620008000a00 */
[----:B------:R-:W-:-:S03]  /*5c20*/  MOV R76, RZ ;  /* 0x000000ff004c7202 */ /* 0x000fc60000000f00 */
[--C-:B------:R-:W-:Y:S01]  /*5c30*/  IMAD R78, R78, -0x10, R79.reuse ;  /* 0xfffffff04e4e7824 */ /* 0x100fe200078e024f */
[----:B------:R-:W1:Y:S01]  /*5c40*/  LDC R27, c[0x0][0xb30] ;  /* 0x0002cc00ff1b7b82 */ /* 0x000e620000000800 */
[----:B------:R-:W-:Y:S01]  /*5c50*/  IMAD R77, R80, -0x10, R79 ;  /* 0xfffffff0504d7824 */ /* 0x000fe200078e024f */
[----:B------:R-:W-:Y:S01]  /*5c60*/  UMOV UR49, URZ ;  /* 0x000000ff00317c82 */ /* 0x000fe20008000000 */
[----:B------:R-:W-:-:S05]  /*5c70*/  UMOV UR51, URZ ;  /* 0x000000ff00337c82 */ /* 0x000fca0008000000 */
[----:B------:R-:W1:Y:S08]  /*5c80*/  LDC.64 R64, c[0x0][0xb10] ;  /* 0x0002c400ff407b82 */ /* 0x000e700000000a00 */
[----:B------:R-:W1:Y:S08]  /*5c90*/  LDC.64 R24, c[0x0][0xb18] ;  /* 0x0002c600ff187b82 */ /* 0x000e700000000a00 */
[----:B------:R-:W1:Y:S08]  /*5ca0*/  LDC.64 R22, c[0x0][0xb28] ;  /* 0x0002ca00ff167b82 */ /* 0x000e700000000a00 */
[----:B------:R-:W1:Y:S01]  /*5cb0*/  LDC.64 R62, c[0x0][0x8b0] ;  /* 0x00022c00ff3e7b82 */ /* 0x000e620000000a00 */
[----:B---3--:R-:W-:-:S07]  /*5cc0*/  IMAD.IADD R33, R0, 0x1, R33 ;  /* 0x0000000100217824 */ /* 0x008fce00078e0221 */
[----:B------:R-:W3:Y:S08]  /*5cd0*/  LDC.64 R60, c[0x0][0x8a8] ;  /* 0x00022a00ff3c7b82 */ /* 0x000ef00000000a00 */
[----:B--2-4-:R-:W1:Y:S02]  /*5ce0*/  LDC R70, c[0x0][0x374] ;  /* 0x0000dd00ff467b82 */ /* 0x014e640000000800 */
.L_x_184:
[C---:B------:R-:W-:Y:S02]  /*5cf0*/  LEA R0, R84.reuse, UR48, 0x3 ;  /* 0x0000003054007c11 */ /* 0x040fe4000f8e18ff */
[----:B------:R-:W-:Y:S02]  /*5d00*/  SHF.L.U32 R3, R75, 0x1f, RZ ;  /* 0x0000001f4b037819 */ /* 0x000fe400000006ff */
[----:B-1----:R-:W-:Y:S02]  /*5d10*/  LEA R16, R84, UR48, 0x4 ;  /* 0x0000003054107c11 */ /* 0x002fe4000f8e20ff */
[----:B------:R-:W2:Y:S02]  /*5d20*/  SYNCS.PHASECHK.TRANS64.TRYWAIT P0, [R0+URZ+0xd0], R3 ;  /* 0x0000d003000075a7 */ /* 0x000ea400080011ff */
[----:B--23--:R-:W-:Y:S05]  /*5d30*/  @!P0 BRA `(.L_x_109) ;  /* 0x0000006800288947 */ /* 0x00cfea0003800000 */
.L_x_251:
[----:B------:R-:W4:Y:S01]  /*5d40*/  LDC.64 R12, c[0x0][0xb10] ;  /* 0x0002c400ff0c7b82 */ /* 0x000f220000000a00 */
[----:B------:R-:W3:Y:S01]  /*5d50*/  LDS.128 R16, [R16+0x160] ;  /* 0x0001600010107984 */ /* 0x000ee20000000c00 */
[----:B-1----:R-:W-:Y:S01]  /*5d60*/  ISETP.NE.AND P1, PT, R27, 0x1, PT ;  /* 0x000000011b00780c */ /* 0x002fe20003f25270 */
[----:B--2---:R-:W-:Y:S01]  /*5d70*/  VIADD R0, R0, 0xe0 ;  /* 0x000000e000007836 */ /* 0x004fe20000000000 */
[----:B------:R-:W-:Y:S04]  /*5d80*/  ISETP.GE.AND P0, PT, R26, 0x1, PT ;  /* 0x000000011a00780c */ /* 0x000fe80003f06270 */
[----:B------:R-:W1:Y:S01]  /*5d90*/  LDC.64 R10, c[0x0][0xb18] ;  /* 0x0002c600ff0a7b82 */ /* 0x000e620000000a00 */
[----:B------:R-:W-:Y:S01]  /*5da0*/  PRMT R0, RZ, 0x654, R0 ;  /* 0x00000654ff007816 */ /* 0x000fe20000000000 */
[----:B------:R-:W-:Y:S01]  /*5db0*/  @!PT LDS RZ, [RZ] ;  /* 0x00000000fffff984 */ /* 0x000fe20000000800 */
[----:B------:R-:W-:Y:S01]  /*5dc0*/  @!PT LDS RZ, [RZ] ;  /* 0x00000000fffff984 */ /* 0x000fe20000000800 */
[----:B------:R-:W-:Y:S01]  /*5dd0*/  @!PT LDS RZ, [RZ] ;  /* 0x00000000fffff984 */ /* 0x000fe20000000800 */
[----:B------:R-:W-:Y:S01]  /*5de0*/  @!PT LDS RZ, [RZ] ;  /* 0x00000000fffff984 */ /* 0x000fe20000000800 */
[----:B------:R2:W-:Y:S06]  /*5df0*/  MEMBAR.ALL.CTA ;  /* 0x0000000000007992 */ /* 0x0005ec0000008000 */
[----:B--2---:R-:W2:Y:S01]  /*5e00*/  FENCE.VIEW.ASYNC.S ;  /* 0x00000000000073c6 */ /* 0x004ea20000000000 */
[----:B------:R-:W1:Y:S08]  /*5e10*/  @!P1 LDC R14, c[0x0][0xb20] ;  /* 0x0002c800ff0e9b82 */ /* 0x000e700000000800 */
[----:B------:R-:W1:Y:S01]  /*5e20*/  @!P1 LDC R9, c[0x0][0xb0c] ;  /* 0x0002c300ff099b82 */ /* 0x000e620000000800 */
[----:B--2---:R2:W-:Y:S01]  /*5e30*/  SYNCS.ARRIVE.TRANS64.RED.A1T0 RZ, [R0+URZ], RZ ;  /* 0x000000ff00ff79a7 */ /* 0x0045e200081004ff */
[----:B---3--:R-:W-:Y:S04]  /*5e40*/  LOP3.LUT P4, RZ, R18, 0x1, RZ, 0xc0, !PT ;  /* 0x0000000112ff7812 */ /* 0x008fe8000788c0ff */
[----:B------:R-:W-:Y:S09]  /*5e50*/  P2R R82, PR, RZ, 0x10 ;  /* 0x00000010ff527803 */ /* 0x000ff20000000000 */
[----:B------:R-:W-:Y:S02]  /*5e60*/  @P4 MOV R31, R16 ;  /* 0x00000010001f4202 */ /* 0x000fe40000000f00 */
[----:B------:R-:W-:Y:S01]  /*5e70*/  @P4 LOP3.LUT R29, R17, 0xffff, RZ, 0xc0, !PT ;  /* 0x0000ffff111d4812 */ /* 0x000fe200078ec0ff */
[----:B--2-4-:R-:W-:Y:S06]  /*5e80*/  @!P0 BRA `(.L_x_110) ;  /* 0x0000000000a48947 */ /* 0x014fec0003800000 */
[----:B------:R-:W-:Y:S01]  /*5e90*/  IMAD.HI.U32 R36, R70, R25, RZ ;  /* 0x0000001946247227 */ /* 0x000fe200078e00ff */
[----:B------:R-:W-:Y:S02]  /*5ea0*/  ISETP.NE.AND P0, PT, R24, 0x1, PT ;  /* 0x000000011800780c */ /* 0x000fe40003f05270 */
[----:B------:R-:W-:Y:S01]  /*5eb0*/  ISETP.NE.AND P2, PT, R26, 0x1, PT ;  /* 0x000000011a00780c */ /* 0x000fe20003f45270 */
[-C--:B------:R-:W-:Y:S01]  /*5ec0*/  IMAD.HI.U32 R34, R71, R64.reuse, RZ ;  /* 0x0000004047227227 */ /* 0x080fe200078e00ff */
[----:B------:R-:W-:Y:S02]  /*5ed0*/  SHF.R.U32.HI R37, RZ, R69, R36 ;  /* 0x00000045ff257219 */ /* 0x000fe40000011624 */
[----:B------:R-:W-:Y:S01]  /*5ee0*/  ISETP.NE.AND P3, PT, R28, 0x1, PT ;  /* 0x000000011c00780c */ /* 0x000fe20003f65270 */
[----:B------:R-:W-:Y:S01]  /*5ef0*/  IMAD.HI.U32 R40, R29, R25, RZ ;  /* 0x000000191d287227 */ /* 0x000fe200078e00ff */
[----:B------:R-:W-:Y:S02]  /*5f00*/  SHF.R.U32.HI R34, RZ, R65, R34 ;  /* 0x00000041ff227219 */ /* 0x000fe40000011622 */
[----:B------:R-:W-:Y:S01]  /*5f10*/  SEL R3, R70, R37, !P0 ;  /* 0x0000002546037207 */ /* 0x000fe20004000000 */
[----:B------:R-:W-:Y:S01]  /*5f20*/  IMAD.HI.U32 R38, R31, R64, RZ ;  /* 0x000000401f267227 */ /* 0x000fe200078e00ff */
[----:B------:R-:W-:Y:S03]  /*5f30*/  SEL R7, R71, R34, !P3 ;  /* 0x0000002247077207 */ /* 0x000fe60005800000 */
[-C--:B------:R-:W-:Y:S01]  /*5f40*/  IMAD.HI.U32 R34, R3, R22.reuse, RZ ;  /* 0x0000001603227227 */ /* 0x080fe200078e00ff */
[----:B------:R-:W-:Y:S03]  /*5f50*/  SHF.R.U32.HI R38, RZ, R65, R38 ;  /* 0x00000041ff267219 */ /* 0x000fe60000011626 */
[----:B------:R-:W-:Y:S01]  /*5f60*/  IMAD.HI.U32 R36, R7, R22, RZ ;  /* 0x0000001607247227 */ /* 0x000fe200078e00ff */
[----:B------:R-:W-:Y:S02]  /*5f70*/  @P2 SHF.R.U32.HI R3, RZ, R23, R34 ;  /* 0x00000017ff032219 */ /* 0x000fe40000011622 */
[----:B------:R-:W-:Y:S02]  /*5f80*/  SHF.R.U32.HI R34, RZ, R69, R40 ;  /* 0x00000045ff227219 */ /* 0x000fe40000011628 */
[----:B------:R-:W-:Y:S01]  /*5f90*/  @P2 SHF.R.U32.HI R7, RZ, R23, R36 ;  /* 0x00000017ff072219 */ /* 0x000fe20000011624 */
[C---:B------:R-:W-:Y:S01]  /*5fa0*/  IMAD R2, R26.reuse, R3, RZ ;  /* 0x000000031a027224 */ /* 0x040fe200078e02ff */
[----:B------:R-:W-:Y:S02]  /*5fb0*/  SEL R5, R29, R34, !P0 ;  /* 0x000000221d057207 */ /* 0x000fe40004000000 */
[----:B------:R-:W-:Y:S01]  /*5fc0*/  SEL R3, R31, R38, !P3 ;  /* 0x000000261f037207 */ /* 0x000fe20005800000 */
[----:B------:R-:W-:Y:S01]  /*5fd0*/  IMAD R4, R26, R7, RZ ;  /* 0x000000071a047224 */ /* 0x000fe200078e02ff */
[C---:B------:R-:W-:Y:S01]  /*5fe0*/  ISETP.GE.AND P0, PT, R5.reuse, R2, PT ;  /* 0x000000020500720c */ /* 0x040fe20003f06270 */
[----:B------:R-:W-:Y:S03]  /*5ff0*/  IMAD.HI.U32 R6, R5, R22, RZ ;  /* 0x0000001605067227 */ /* 0x000fe600078e00ff */
[----:B------:R-:W-:Y:S01]  /*6000*/  ISETP.GE.OR P0, PT, R3, R4, P0 ;  /* 0x000000040300720c */ /* 0x000fe20000706670 */
[----:B------:R-:W-:Y:S01]  /*6010*/  IMAD.MOV R4, RZ, RZ, -R3 ;  /* 0x000000ffff047224 */ /* 0x000fe200078e0a03 */
[-C--:B------:R-:W-:Y:S03]  /*6020*/  SHF.R.U32.HI R6, RZ, R23.reuse, R6 ;  /* 0x00000017ff067219 */ /* 0x080fe60000011606 */
[----:B------:R-:W-:Y:S01]  /*6030*/  IMAD R31, R28, R4, R31 ;  /* 0x000000041c1f7224 */ /* 0x000fe200078e021f */
[----:B------:R-:W-:Y:S05]  /*6040*/  SEL R15, R5, R6, !P2 ;  /* 0x00000006050f7207 */ /* 0x000fea0005000000 */
[----:B------:R-:W-:Y:S02]  /*6050*/  IMAD.MOV R6, RZ, RZ, -R15 ;  /* 0x000000ffff067224 */ /* 0x000fe400078e0a0f */
[C---:B------:R-:W-:Y:S04]  /*6060*/  @!P0 IMAD.HI.U32 R2, R3.reuse, R22, RZ ;  /* 0x0000001603028227 */ /* 0x040fe800078e00ff */
[----:B------:R-:W-:Y:S01]  /*6070*/  IMAD R6, R26, R6, R5 ;  /* 0x000000061a067224 */ /* 0x000fe200078e0205 */
[----:B------:R-:W-:Y:S04]  /*6080*/  @!P0 SHF.R.U32.HI R2, RZ, R23, R2 ;  /* 0x00000017ff028219 */ /* 0x000fe80000011602 */
[----:B------:R-:W-:Y:S02]  /*6090*/  @!P0 SEL R0, R3, R2, !P2 ;  /* 0x0000000203008207 */ /* 0x000fe40005000000 */
[----:B------:R-:W-:Y:S02]  /*60a0*/  IADD3 R2, PT, PT, -R5, RZ, RZ ;  /* 0x000000ff05027210 */ /* 0x000fe40007ffe1ff */
[----:B------:R-:W-:Y:S01]  /*60b0*/  @!P0 IADD3 R8, PT, PT, R15, -R0, RZ ;  /* 0x800000000f088210 */ /* 0x000fe20007ffe0ff */
[----:B------:R-:W-:Y:S02]  /*60c0*/  @!P0 IMAD R0, R7, R6, R0 ;  /* 0x0000000607008224 */ /* 0x000fe400078e0200 */
[----:B------:R-:W-:Y:S02]  /*60d0*/  IMAD R29, R24, R2, R29 ;  /* 0x00000002181d7224 */ /* 0x000fe400078e021d */
[----:B------:R-:W-:Y:S02]  /*60e0*/  @!P0 IMAD R5, R8, R26, R3 ;  /* 0x0000001a08058224 */ /* 0x000fe400078e0203 */
[----:B------:R-:W-:Y:S04]  /*60f0*/  @!P0 IMAD.MOV.U32 R3, RZ, RZ, R0 ;  /* 0x000000ffff038224 */ /* 0x000fe800078e0000 */
[----:B------:R-:W-:Y:S02]  /*6100*/  IMAD R31, R3, R28, R31 ;  /* 0x0000001c031f7224 */ /* 0x000fe400078e021f */
[----:B------:R-:W-:Y:S07]  /*6110*/  IMAD R29, R5, R24, R29 ;  /* 0x00000018051d7224 */ /* 0x000fee00078e021d */
.L_x_110:
[----:B-1----:R-:W-:Y:S01]  /*6120*/  @!P1 ISETP.NE.AND P0, PT, R10, 0x1, PT ;  /* 0x000000010a00980c */ /* 0x002fe20003f05270 */
[----:B------:R-:W-:Y:S01]  /*6130*/  @!P1 IMAD.HI.U32 R3, R29, R11, RZ ;  /* 0x0000000b1d039227 */ /* 0x000fe200078e00ff */
[----:B------:R-:W-:Y:S01]  /*6140*/  R2UR UR42, R21 ;  /* 0x00000000152a72ca */ /* 0x000fe200000e0000 */
[----:B------:R-:W-:Y:S01]  /*6150*/  BSSY.RECONVERGENT B6, `(.L_x_111) ;  /* 0x0000031000067945 */ /* 0x000fe20003800200 */
[----:B------:R-:W-:Y:S01]  /*6160*/  R2UR UR41, R20 ;  /* 0x00000000142972ca */ /* 0x000fe200000e0000 */
[----:B------:R-:W-:Y:S01]  /*6170*/  @!P1 IMAD.HI.U32 R0, R31, R12, RZ ;  /* 0x0000000c1f009227 */ /* 0x000fe200078e00ff */
[----:B------:R-:W-:Y:S02]  /*6180*/  @!P1 SHF.R.U32.HI R2, RZ, R14, R3 ;  /* 0x0000000eff029219 */ /* 0x000fe40000011603 */
[----:B------:R-:W-:Y:S01]  /*6190*/  @!P1 ISETP.NE.AND P2, PT, R9, 0x1, PT ;  /* 0x000000010900980c */ /* 0x000fe20003f45270 */
[----:B------:R-:W-:Y:S01]  /*61a0*/  VIADD R84, R84, 0x1 ;  /* 0x0000000154547836 */ /* 0x000fe20000000000 */
[----:B------:R-:W-:Y:S02]  /*61b0*/  @!P1 SEL R2, R29, R2, !P0 ;  /* 0x000000021d029207 */ /* 0x000fe40004000000 */
[----:B------:R-:W-:Y:S02]  /*61c0*/  @!P1 SHF.R.U32.HI R0, RZ, R13, R0 ;  /* 0x0000000dff009219 */ /* 0x000fe40000011600 */
[----:B------:R-:W-:Y:S01]  /*61d0*/  LOP3.LUT P0, RZ, R73, 0x1b0, RZ, 0xc0, !PT ;  /* 0x000001b049ff7812 */ /* 0x000fe2000780c0ff */
[----:B------:R-:W-:Y:S01]  /*61e0*/  USHF.L.U32 UR42, UR42, 0x7, URZ ;  /* 0x000000072a2a7899 */ /* 0x000fe200080006ff */
[----:B------:R-:W-:Y:S01]  /*61f0*/  @!P1 SEL R3, R31, R0, !P2 ;  /* 0x000000001f039207 */ /* 0x000fe20005000000 */
[----:B------:R-:W-:Y:S01]  /*6200*/  USHF.L.U32 UR41, UR41, 0x7, URZ ;  /* 0x0000000729297899 */ /* 0x000fe200080006ff */
[----:B------:R-:W-:Y:S03]  /*6210*/  @P4 SHF.R.U32.HI R74, RZ, 0x10, R17 ;  /* 0x00000010ff4a4819 */ /* 0x000fe60000011611 */
[----:B------:R-:W-:Y:S02]  /*6220*/  @!P1 IMAD.IADD R0, R2, 0x1, -R3 ;  /* 0x0000000102009824 */ /* 0x000fe400078e0a03 */
[----:B------:R-:W-:Y:S02]  /*6230*/  @!P1 IMAD.IADD R2, R3, 0x1, -R2 ;  /* 0x0000000103029824 */ /* 0x000fe400078e0a02 */
[----:B------:R-:W-:Y:S02]  /*6240*/  @!P1 IMAD R31, R0, R9, R31 ;  /* 0x00000009001f9224 */ /* 0x000fe400078e021f */
[----:B------:R-:W-:Y:S01]  /*6250*/  @!P1 IMAD R29, R2, R10, R29 ;  /* 0x0000000a021d9224 */ /* 0x000fe200078e021d */
[----:B------:R-:W-:Y:S06]  /*6260*/  @!P0 BRA `(.L_x_112) ;  /* 0x00000000007c8947 */ /* 0x000fec0003800000 */
[----:B------:R-:W1:Y:S01]  /*6270*/  LDCU.64 UR8, c[0x4][0x80] ;  /* 0x01001000ff0877ac */ /* 0x000e620008000a00 */
[----:B------:R-:W-:Y:S01]  /*6280*/  MOV R2, 0x0 ;  /* 0x0000000000027802 */ /* 0x000fe20000000f00 */
[----:B------:R-:W-:Y:S02]  /*6290*/  HFMA2 R12, -RZ, RZ, 0, 5.9604644775390625e-08 ;  /* 0x00000001ff0c7431 */ /* 0x000fe400000001ff */
[----:B------:R-:W-:Y:S01]  /*62a0*/  IMAD.MOV.U32 R8, RZ, RZ, 0x70 ;  /* 0x00000070ff087424 */ /* 0x000fe200078e00ff */
[----:B------:R2:W3:Y:S01]  /*62b0*/  LDC.64 R14, c[0x4][R2] ;  /* 0x01000000020e7b82 */ /* 0x0004e20000000a00 */
[----:B------:R-:W4:Y:S01]  /*62c0*/  LDCU.64 UR6, c[0x4][0x88] ;  /* 0x01001100ff0677ac */ /* 0x000f220008000a00 */
[----:B------:R-:W-:Y:S01]  /*62d0*/  IMAD.MOV.U32 R13, RZ, RZ, RZ ;  /* 0x000000ffff0d7224 */ /* 0x000fe200078e00ff */
[----:B------:R-:W2:Y:S01]  /*62e0*/  LDCU.64 UR4, c[0x4][0x8] ;  /* 0x01000100ff0477ac */ /* 0x000ea20008000a00 */
[----:B-1----:R-:W-:Y:S01]  /*62f0*/  MOV R5, UR9 ;  /* 0x0000000900057c02 */ /* 0x002fe20008000f00 */
[----:B------:R-:W-:Y:S01]  /*6300*/  IMAD.U32 R4, RZ, RZ, UR8 ;  /* 0x00000008ff047e24 */ /* 0x000fe2000f8e00ff */
[----:B----4-:R-:W-:Y:S01]  /*6310*/  MOV R7, UR7 ;  /* 0x0000000700077c02 */ /* 0x010fe20008000f00 */
[----:B------:R-:W-:Y:S01]  /*6320*/  IMAD.U32 R6, RZ, RZ, UR6 ;  /* 0x00000006ff067e24 */ /* 0x000fe2000f8e00ff */
[----:B--2---:R-:W-:Y:S01]  /*6330*/  MOV R11, UR5 ;  /* 0x00000005000b7c02 */ /* 0x004fe20008000f00 */
[----:B------:R-:W-:Y:S02]  /*6340*/  IMAD.U32 R10, RZ, RZ, UR4 ;  /* 0x00000004ff0a7e24 */ /* 0x000fe4000f8e00ff */
[----:B------:R-:W-:Y:S07]  /*6350*/  LEPC R20, `(.L_x_113) ;  /* 0x000000001014794e */ /* 0x000fee0000000000 */
[----:B---3-5:R-:W-:Y:S05]  /*6360*/  CALL.ABS.NOINC R14 ;  /* 0x000000000e007343 */ /* 0x028fea0003c00000 */
.L_x_113:
[----:B------:R-:W1:Y:S01]  /*6370*/  LDCU.64 UR8, c[0x4][0x80] ;  /* 0x01001000ff0877ac */ /* 0x000e620008000a00 */
[----:B------:R-:W2:Y:S01]  /*6380*/  LDC.64 R2, c[0x4][R2] ;  /* 0x0100000002027b82 */ /* 0x000ea20000000a00 */
[----:B------:R-:W-:Y:S02]  /*6390*/  HFMA2 R12, -RZ, RZ, 0, 5.9604644775390625e-08 ;  /* 0x00000001ff0c7431 */ /* 0x000fe400000001ff */
[----:B------:R-:W-:Y:S02]  /*63a0*/  IMAD.MOV.U32 R8, RZ, RZ, 0x70 ;  /* 0x00000070ff087424 */ /* 0x000fe400078e00ff */
[----:B------:R-:W-:Y:S01]  /*63b0*/  IMAD.MOV.U32 R13, RZ, RZ, RZ ;  /* 0x000000ffff0d7224 */ /* 0x000fe200078e00ff */
[----:B------:R-:W3:Y:S01]  /*63c0*/  LDCU.64 UR6, c[0x4][0x88] ;  /* 0x01001100ff0677ac */ /* 0x000ee20008000a00 */
[----:B------:R-:W4:Y:S01]  /*63d0*/  LDCU.64 UR4, c[0x4][0x8] ;  /* 0x01000100ff0477ac */ /* 0x000f220008000a00 */
[----:B-1----:R-:W-:Y:S02]  /*63e0*/  MOV R4, UR8 ;  /* 0x0000000800047c02 */ /* 0x002fe40008000f00 */
[----:B------:R-:W-:Y:S02]  /*63f0*/  MOV R5, UR9 ;  /* 0x0000000900057c02 */ /* 0x000fe40008000f00 */
[----:B---3--:R-:W-:Y:S01]  /*6400*/  MOV R7, UR7 ;  /* 0x0000000700077c02 */ /* 0x008fe20008000f00 */
[----:B------:R-:W-:Y:S01]  /*6410*/  IMAD.U32 R6, RZ, RZ, UR6 ;  /* 0x00000006ff067e24 */ /* 0x000fe2000f8e00ff */
[----:B----4-:R-:W-:Y:S01]  /*6420*/  MOV R11, UR5 ;  /* 0x00000005000b7c02 */ /* 0x010fe20008000f00 */
[----:B------:R-:W-:Y:S02]  /*6430*/  IMAD.U32 R10, RZ, RZ, UR4 ;  /* 0x00000004ff0a7e24 */ /* 0x000fe4000f8e00ff */
[----:B------:R-:W-:Y:S07]  /*6440*/  LEPC R20, `(.L_x_112) ;  /* 0x000000001014794e */ /* 0x000fee0000000000 */
[----:B--2---:R-:W-:Y:S05]  /*6450*/  CALL.ABS.NOINC R2 ;  /* 0x0000000002007343 */ /* 0x004fea0003c00000 */
.L_x_112:
[----:B------:R-:W-:Y:S05]  /*6460*/  BSYNC.RECONVERGENT B6 ;  /* 0x0000000000067941 */ /* 0x000fea0003800200 */
.L_x_111:
[----:B------:R-:W-:Y:S01]  /*6470*/  ISETP.NE.U32.AND P4, PT, R62, RZ, PT ;  /* 0x000000ff3e00720c */ /* 0x000fe20003f85070 */
[----:B------:R-:W-:Y:S01]  /*6480*/  UISETP.NE.AND UP2, UPT, UR50, URZ, UPT ;  /* 0x000000ff3200728c */ /* 0x000fe2000bf45270 */
[----:B------:R-:W-:Y:S01]  /*6490*/  ISETP.NE.U32.AND P2, PT, RZ, UR38, PT ;  /* 0x00000026ff007c0c */ /* 0x000fe2000bf45070 */
[----:B------:R-:W-:Y:S01]  /*64a0*/  UISETP.NE.U32.AND UP1, UPT, UR44, URZ, UPT ;  /* 0x000000ff2c00728c */ /* 0x000fe2000bf25070 */
[----:B------:R-:W-:Y:S01]  /*64b0*/  ISETP.NE.AND.EX P4, PT, R63, RZ, PT, P4 ;  /* 0x000000ff3f00720c */ /* 0x000fe20003f85340 */
[----:B------:R-:W-:Y:S01]  /*64c0*/  UPLOP3.LUT UP0, UPT, UPT, UPT, UPT, 0x40, 0x4 ;  /* 0x000000000004789c */ /* 0x000fe20003f0e870 */
[----:B------:R-:W-:Y:S01]  /*64d0*/  ISETP.NE.AND.EX P2, PT, RZ, UR39, PT, P2 ;  /* 0x00000027ff007c0c */ /* 0x000fe2000bf45320 */
[----:B------:R-:W-:Y:S01]  /*64e0*/  UISETP.NE.AND.EX UP1, UPT, UR45, URZ, UPT, UP1 ;  /* 0x000000ff2d00728c */ /* 0x000fe2000bf25310 */
[----:B------:R-:W-:Y:S04]  /*64f0*/  PLOP3.LUT P1, PT, PT, PT, UP2, 0x80, 0x8 ;  /* 0x000000000008781c */ /* 0x000fe80003f2f028 */
[----:B------:R-:W-:Y:S06]  /*6500*/  @UP2 UPLOP3.LUT UP0, UPT, UPT, UPT, UP1, 0x80, 0x8 ;  /* 0x000000000008289c */ /* 0x000fec0003f0f010 */
[----:B------:R-:W-:Y:S01]  /*6510*/  PLOP3.LUT P0, PT, PT, PT, UP0, 0x80, 0x8 ;  /* 0x000000000008781c */ /* 0x000fe20003f0f008 */
[----:B------:R-:W-:Y:S01]  /*6520*/  @!UPT UIADD3 URZ, UPT, UPT, URZ, URZ, URZ ;  /* 0x000000fffffff290 */ /* 0x000fe2000fffe0ff */
[----:B------:R-:W-:Y:S11]  /*6530*/  BRA.U !UP1, `(.L_x_114) ;  /* 0x0000000109387547 */ /* 0x000ff6000b800000 */
[----:B------:R-:W-:Y:S01]  /*6540*/  UISETP.NE.U32.AND UP0, UPT, UR38, URZ, UPT ;  /* 0x000000ff2600728c */ /* 0x000fe2000bf05070 */
[----:B------:R-:W-:Y:S02]  /*6550*/  HFMA2 R0, -RZ, RZ, 0, 5.9604644775390625e-08 ;  /* 0x00000001ff007431 */ /* 0x000fe400000001ff */
[----:B------:R-:W-:Y:S01]  /*6560*/  IMAD.MOV.U32 R67, RZ, RZ, 0x1 ;  /* 0x00000001ff437424 */ /* 0x000fe200078e00ff */
[----:B------:R-:W-:Y:S06]  /*6570*/  UISETP.NE.AND.EX UP0, UPT, UR39, URZ, UPT, UP0 ;  /* 0x000000ff2700728c */ /* 0x000fec000bf05300 */
[----:B------:R-:W-:Y:S05]  /*6580*/  PLOP3.LUT P3, PT, PT, PT, UP0, 0x80, 0x8 ;  /* 0x000000000008781c */ /* 0x000fea0003f6f008 */
[----:B------:R-:W1:Y:S01]  /*6590*/  @UP0 LDCU.64 UR6, c[0x0][0x888] ;  /* 0x00011100ff0607ac */ /* 0x000e620008000a00 */
[----:B------:R-:W-:Y:S07]  /*65a0*/  @UP0 UIMAD UR4, UR36, UR44, URZ ;  /* 0x0000002c240402a4 */ /* 0x000fee000f8e02ff */
[----:B------:R-:W-:Y:S01]  /*65b0*/  @!P3 PRMT R67, R0, 0x7610, R67 ;  /* 0x000076100043b816 */ /* 0x000fe20000000043 */
[----:B-1----:R-:W-:Y:S03]  /*65c0*/  @UP0 UIMAD.WIDE UR6, UR4, 0x4, UR6 ;  /* 0x00000004040608a5 */ /* 0x002fe6000f8e0206 */
[----:B------:R-:W1:Y:S03]  /*65d0*/  @!UP0 LDCU UR4, c[0x0][0x880] ;  /* 0x00011000ff0487ac */ /* 0x000e660008000800 */
[----:B------:R-:W-:Y:S01]  /*65e0*/  IMAD.U32 R2, RZ, RZ, UR6 ;  /* 0x00000006ff027e24 */ /* 0x000fe2000f8e00ff */
[----:B------:R-:W-:Y:S05]  /*65f0*/  MOV R3, UR7 ;  /* 0x0000000700037c02 */ /* 0x000fea0008000f00 */
[----:B-----5:R2:W5:Y:S02]  /*6600*/  @P3 LDG.E R35, desc[UR46][R2.64] ;  /* 0x0000002e02233981 */ /* 0x020564000c1e1900 */
[----:B-12---:R-:W-:Y:S02]  /*6610*/  @!P3 IMAD.U32 R35, RZ, RZ, UR4 ;  /* 0x00000004ff23be24 */ /* 0x006fe4000f8e00ff */
.L_x_114:
[----:B------:R-:W-:Y:S05]  /*6620*/  @!P4 BRA `(.L_x_115) ;  /* 0x000000000020c947 */ /* 0x000fea0003800000 */
[----:B------:R-:W-:Y:S04]  /*6630*/  ISETP.NE.U32.AND P3, PT, R60, RZ, PT ;  /* 0x000000ff3c00720c */ /* 0x000fe80003f65070 */
[----:B------:R-:W-:Y:S11]  /*6640*/  ISETP.NE.AND.EX P3, PT, R61, RZ, PT, P3 ;  /* 0x000000ff3d00720c */ /* 0x000ff60003f65330 */
[----:B------:R-:W-:Y:S02]  /*6650*/  @!UPT UIADD3 URZ, UPT, UPT, URZ, URZ, URZ ;  /* 0x000000fffffff290 */ /* 0x000fe4000fffe0ff */
[----:B------:R-:W1:Y:S01]  /*6660*/  @P3 LDC.64 R2, c[0x0][0x8a8] ;  /* 0x00022a00ff023b82 */ /* 0x000e620000000a00 */
[----:B------:R-:W-:Y:S04]  /*6670*/  @P3 IMAD R0, R62, UR36, RZ ;  /* 0x000000243e003c24 */ /* 0x000fe8000f8e02ff */
[----:B-1----:R-:W-:Y:S05]  /*6680*/  @P3 IMAD.WIDE R2, R0, 0x4, R2 ;  /* 0x0000000400023825 */ /* 0x002fea00078e0202 */
[----:B-----5:R1:W5:Y:S02]  /*6690*/  @P3 LDG.E R32, desc[UR46][R2.64] ;  /* 0x0000002e02203981 */ /* 0x020364000c1e1900 */
[----:B-1----:R-:W2:Y:S02]  /*66a0*/  @!P3 LDC R32, c[0x0][0x8a0] ;  /* 0x00022800ff20bb82 */ /* 0x002ea40000000800 */
.L_x_115:
[----:B-----5:R-:W-:Y:S01]  /*66b0*/  FSETP.NEU.AND P3, PT, R35, RZ, PT ;  /* 0x000000ff2300720b */ /* 0x020fe20003f6d000 */
[----:B------:R-:W-:Y:S01]  /*66c0*/  BSSY B1, `(.L_x_116) ;  /* 0x0000038000017945 */ /* 0x000fe20003800000 */
[----:B------:R-:W-:Y:S01]  /*66d0*/  SEL R3, RZ, 0xffffffff, P2 ;  /* 0xffffffffff037807 */ /* 0x000fe20001000000 */
[----:B------:R-:W-:Y:S01]  /*66e0*/  IMAD.MOV.U32 R43, RZ, RZ, 0x1 ;  /* 0x00000001ff2b7424 */ /* 0x000fe200078e00ff */
[----:B------:R-:W-:Y:S01]  /*66f0*/  @P1 LOP3.LUT P2, RZ, R67, 0xff, RZ, 0xc0, !PT ;  /* 0x000000ff43ff1812 */ /* 0x000fe2000784c0ff */
[----:B------:R-:W-:Y:S01]  /*6700*/  IMAD R34, R30, 0x80, R33 ;  /* 0x000000801e227824 */ /* 0x000fe200078e0221 */
[----:B------:R-:W-:Y:S01]  /*6710*/  @P1 SEL R2, RZ, 0xffffffff, P3 ;  /* 0xffffffffff021807 */ /* 0x000fe20001800000 */
[----:B------:R-:W-:Y:S01]  /*6720*/  IMAD R85, R80, -0x10, R78 ;  /* 0xfffffff050557824 */ /* 0x000fe200078e024e */
[----:B------:R-:W-:Y:S01]  /*6730*/  LEA R87, R30, UR48, 0x3 ;  /* 0x000000301e577c11 */ /* 0x000fe2000f8e18ff */
[----:B------:R-:W-:Y:S01]  /*6740*/  IMAD.MOV.U32 R88, RZ, RZ, RZ ;  /* 0x000000ffff587224 */ /* 0x000fe200078e00ff */
[----:B------:R-:W-:Y:S02]  /*6750*/  @P0 SEL R2, R3, R2, !P2 ;  /* 0x0000000203020207 */ /* 0x000fe40005000000 */
[----:B------:R-:W-:Y:S02]  /*6760*/  CS2R R46, SRZ ;  /* 0x00000000002e7805 */ /* 0x000fe4000001ff00 */
[----:B------:R-:W-:Y:S02]  /*6770*/  SHF.L.U32 R0, R76, 0x1f, RZ ;  /* 0x0000001f4c007819 */ /* 0x000fe400000006ff */
[----:B------:R-:W-:Y:S02]  /*6780*/  CS2R R44, SRZ ;  /* 0x00000000002c7805 */ /* 0x000fe4000001ff00 */
[----:B------:R-:W-:Y:S02]  /*6790*/  @P1 LOP3.LUT R2, R2, 0x1, RZ, 0xc0, !PT ;  /* 0x0000000102021812 */ /* 0x000fe400078ec0ff */
[----:B------:R-:W-:Y:S02]  /*67a0*/  CS2R R50, SRZ ;  /* 0x0000000000327805 */ /* 0x000fe4000001ff00 */
[----:B------:R-:W-:Y:S02]  /*67b0*/  PLOP3.LUT P2, PT, PT, PT, UP1, 0x80, 0x8 ;  /* 0x000000000008781c */ /* 0x000fe40003f4f018 */
[----:B------:R-:W-:Y:S02]  /*67c0*/  CS2R R48, SRZ ;  /* 0x0000000000307805 */ /* 0x000fe4000001ff00 */
[----:B------:R-:W-:Y:S02]  /*67d0*/  ISETP.NE.U32.OR P5, PT, R2, 0x1, !P1 ;  /* 0x000000010200780c */ /* 0x000fe40004fa5470 */
[----:B------:R-:W-:Y:S02]  /*67e0*/  CS2R R54, SRZ ;  /* 0x0000000000367805 */ /* 0x000fe4000001ff00 */
[----:B------:R-:W-:Y:S02]  /*67f0*/  LOP3.LUT P4, R83, R67, 0xff, RZ, 0xc0, !PT ;  /* 0x000000ff43537812 */ /* 0x000fe4000788c0ff */
[----:B------:R-:W-:Y:S02]  /*6800*/  CS2R R52, SRZ ;  /* 0x0000000000347805 */ /* 0x000fe4000001ff00 */
[----:B------:R-:W-:Y:S02]  /*6810*/  SEL R2, RZ, 0xffffffff, P3 ;  /* 0xffffffffff027807 */ /* 0x000fe40001800000 */
[----:B------:R-:W-:Y:S02]  /*6820*/  CS2R R58, SRZ ;  /* 0x00000000003a7805 */ /* 0x000fe4000001ff00 */
[----:B------:R-:W-:Y:S02]  /*6830*/  P2R R86, PR, RZ, 0x20 ;  /* 0x00000020ff567803 */ /* 0x000fe40000000000 */
[----:B------:R-:W-:Y:S02]  /*6840*/  CS2R R56, SRZ ;  /* 0x0000000000387805 */ /* 0x000fe4000001ff00 */
[----:B------:R-:W-:Y:S02]  /*6850*/  @P2 SEL R2, R3, R2, !P4 ;  /* 0x0000000203022207 */ /* 0x000fe40006000000 */
[----:B------:R-:W-:Y:S02]  /*6860*/  @P5 SHF.L.U32 R4, RZ, 0x1f, RZ ;  /* 0x0000001fff045819 */ /* 0x000fe400000006ff */
[----:B------:R-:W-:Y:S02]  /*6870*/  LOP3.LUT R2, R2, 0x1, RZ, 0xc0, !PT ;  /* 0x0000000102027812 */ /* 0x000fe400078ec0ff */
[----:B------:R-:W1:Y:S02]  /*6880*/  @P5 SYNCS.PHASECHK.TRANS64.TRYWAIT P1, [UR48+0x80], R4 ;  /* 0x00008004ff0055a7 */ /* 0x000e640008021130 */
[----:B------:R-:W-:Y:S04]  /*6890*/  ISETP.NE.U32.AND P2, PT, R2, 0x1, PT ;  /* 0x000000010200780c */ /* 0x000fe80003f45070 */
[----:B------:R-:W-:Y:S01]  /*68a0*/  P2R R89, PR, RZ, 0x4 ;  /* 0x00000004ff597803 */ /* 0x000fe20000000000 */
[----:B------:R3:W4:Y:S01]  /*68b0*/  SYNCS.PHASECHK.TRANS64.TRYWAIT P0, [R87+URZ+0xf0], R0 ;  /* 0x0000f000570075a7 */ /* 0x00072200080011ff */
[----:B-1----:R-:W-:Y:S01]  /*68c0*/  @P5 SEL R43, RZ, 0x1, !P1 ;  /* 0x00000001ff2b5807 */ /* 0x002fe20004800000 */
[----:B---3--:R-:W-:Y:S06]  /*68d0*/  @!P5 BRA `(.L_x_117) ;  /* 0x000000000058d947 */ /* 0x008fec0003800000 */
[----:B------:R-:W-:Y:S01]  /*68e0*/  IMAD.MOV.U32 R47, RZ, RZ, RZ ;  /* 0x000000ffff2f7224 */ /* 0x000fe200078e00ff */
[----:B------:R-:W-:Y:S01]  /*68f0*/  ISETP.NE.AND P1, PT, R43, RZ, PT ;  /* 0x000000ff2b00720c */ /* 0x000fe20003f25270 */
[----:B------:R-:W-:Y:S01]  /*6900*/  BSSY B0, `(.L_x_118) ;  /* 0x000000c000007945 */ /* 0x000fe20003800000 */
[----:B------:R-:W-:Y:S02]  /*6910*/  CS2R R58, SRZ ;  /* 0x00000000003a7805 */ /* 0x000fe4000001ff00 */
[----:B------:R-:W-:Y:S02]  /*6920*/  CS2R R56, SRZ ;  /* 0x0000000000387805 */ /* 0x000fe4000001ff00 */
[----:B------:R-:W-:Y:S02]  /*6930*/  CS2R R54, SRZ ;  /* 0x0000000000367805 */ /* 0x000fe4000001ff00 */
[----:B------:R-:W-:Y:S02]  /*6940*/  CS2R R52, SRZ ;  /* 0x0000000000347805 */ /* 0x000fe4000001ff00 */
[----:B------:R-:W-:Y:S02]  /*6950*/  CS2R R50, SRZ ;  /* 0x0000000000327805 */ /* 0x000fe4000001ff00 */
[----:B------:R-:W-:Y:S02]  /*6960*/  CS2R R48, SRZ ;  /* 0x0000000000307805 */ /* 0x000fe4000001ff00 */
[----:B------:R-:W-:Y:S01]  /*6970*/  CS2R R44, SRZ ;  /* 0x00000000002c7805 */ /* 0x000fe2000001ff00 */
[----:B------:R-:W-:Y:S06]  /*6980*/  @P1 BRA `(.L_x_119) ;  /* 0x00000000000c1947 */ /* 0x000fec0003800000 */
[----:B------:R-:W-:Y:S04]  /*6990*/  SHF.L.U32 R3, RZ, 0x1f, RZ ;  /* 0x0000001fff037819 */ /* 0x000fe800000006ff */
[----:B------:R-:W1:Y:S02]  /*69a0*/  SYNCS.PHASECHK.TRANS64.TRYWAIT P1, [UR48+0x80], R3 ;  /* 0x00008003ff0075a7 */ /* 0x000e640008021130 */
[----:B-1----:R-:W-:Y:S05]  /*69b0*/  @!P1 BRA `(.L_x_120) ;  /* 0x0000005c001c9947 */ /* 0x002fea0003800000 */
.L_x_119:
[----:B------:R-:W-:Y:S05]  /*69c0*/  BSYNC B0 ;  /* 0x0000000000007941 */ /* 0x000fea0003800000 */
.L_x_118:
[----:B------:R-:W-:Y:S01]  /*69d0*/  ISETP.NE.AND P1, PT, R89, RZ, PT ;  /* 0x000000ff5900720c */ /* 0x000fe20003f25270 */
[----:B------:R-:W-:Y:S11]  /*69e0*/  HFMA2 R88, -RZ, RZ, 0, 5.9604644775390625e-08 ;  /* 0x00000001ff587431 */ /* 0x000ff600000001ff */
[----:B------:R-:W-:Y:S01]  /*69f0*/  @!UPT UIADD3 URZ, UPT, UPT, URZ, URZ, URZ ;  /* 0x000000fffffff290 */ /* 0x000fe2000fffe0ff */
[----:B------:R3:W1:Y:S04]  /*6a00*/  @P1 LDS.128 R56, [R79] ;  /* 0x000000004f381984 */ /* 0x0006680000000c00 */
[----:B------:R3:W1:Y:S04]  /*6a10*/  @P1 LDS.128 R52, [R78+0x10] ;  /* 0x000010004e341984 */ /* 0x0006680000000c00 */
[----:B------:R3:W1:Y:S04]  /*6a20*/  @P1 LDS.128 R48, [R77+0x20] ;  /* 0x000020004d301984 */ /* 0x0006680000000c00 */
[----:B------:R3:W1:Y:S02]  /*6a30*/  @P1 LDS.128 R44, [R85+0x30] ;  /* 0x00003000552c1984 */ /* 0x0006640000000c00 */
.L_x_117:
[----:B------:R-:W-:Y:S05]  /*6a40*/  BSYNC B1 ;  /* 0x0000000000017941 */ /* 0x000fea0003800000 */
.L_x_116:
[----:B-1----:R-:W-:Y:S04]  /*6a50*/  SHF.R.U32.HI R3, RZ, 0x15, R34 ;  /* 0x00000015ff037819 */ /* 0x002fe80000011622 */
[----:B------:R-:W-:Y:S01]  /*6a60*/  LOP3.LUT P1, RZ, R3, 0x3, R72, 0x48, !PT ;  /* 0x0000000303ff7812 */ /* 0x000fe20007824848 */
[----:B------:R-:W-:Y:S01]  /*6a70*/  @!UPT UIADD3 URZ, UPT, UPT, URZ, URZ, URZ ;  /* 0x000000fffffff290 */ /* 0x000fe2000fffe0ff */
[----:B----4-:R-:W-:Y:S11]  /*6a80*/  @P0 BRA `(.L_x_121) ;  /* 0x0000000000080947 */ /* 0x010ff60003800000 */
[----:B------:R-:W1:Y:S02]  /*6a90*/  SYNCS.PHASECHK.TRANS64.TRYWAIT P0, [R87+URZ+0xf0], R0 ;  /* 0x0000f000570075a7 */ /* 0x000e6400080011ff */
[----:B-1----:R-:W-:Y:S05]  /*6aa0*/  @!P0 BRA `(.L_x_122) ;  /* 0x0000005800f88947 */ /* 0x002fea0003800000 */
.L_x_121:
[----:B------:R-:W-:Y:S05]  /*6ab0*/  @!P1 BRA `(.L_x_123) ;  /* 0x0000000000409947 */ /* 0x000fea0003800000 */
[----:B------:R-:W4:Y:S01]  /*6ac0*/  LDCU.64 UR8, c[0x4][0x70] ;  /* 0x01000e00ff0877ac */ /* 0x000f220008000a00 */
[----:B------:R-:W-:Y:S01]  /*6ad0*/  MOV R3, 0x0 ;  /* 0x0000000000037802 */ /* 0x000fe20000000f00 */
[----:B------:R-:W-:Y:S02]  /*6ae0*/  HFMA2 R12, -RZ, RZ, 0, 5.9604644775390625e-08 ;  /* 0x00000001ff0c7431 */ /* 0x000fe400000001ff */
[----:B------:R-:W-:Y:S02]  /*6af0*/  IMAD.MOV.U32 R8, RZ, RZ, 0x192 ;  /* 0x00000192ff087424 */ /* 0x000fe400078e00ff */
[----:B------:R-:W-:Y:S01]  /*6b00*/  IMAD.MOV.U32 R13, RZ, RZ, RZ ;  /* 0x000000ffff0d7224 */ /* 0x000fe200078e00ff */
[----:B------:R-:W5:Y:S01]  /*6b10*/  LDCU.64 UR6, c[0x4][0x78] ;  /* 0x01000f00ff0677ac */ /* 0x000f620008000a00 */
[----:B------:R-:W1:Y:S01]  /*6b20*/  LDC.64 R2, c[0x4][R3] ;  /* 0x0100000003027b82 */ /* 0x000e620000000a00 */
[----:B------:R-:W2:Y:S01]  /*6b30*/  LDCU.64 UR4, c[0x4][0x10] ;  /* 0x01000200ff0477ac */ /* 0x000ea20008000a00 */
[----:B----4-:R-:W-:Y:S01]  /*6b40*/  MOV R5, UR9 ;  /* 0x0000000900057c02 */ /* 0x010fe20008000f00 */
[----:B------:R-:W-:Y:S01]  /*6b50*/  IMAD.U32 R4, RZ, RZ, UR8 ;  /* 0x00000008ff047e24 */ /* 0x000fe2000f8e00ff */
[----:B-----5:R-:W-:Y:S01]  /*6b60*/  MOV R7, UR7 ;  /* 0x0000000700077c02 */ /* 0x020fe20008000f00 */
[----:B------:R-:W-:Y:S01]  /*6b70*/  IMAD.U32 R6, RZ, RZ, UR6 ;  /* 0x00000006ff067e24 */ /* 0x000fe2000f8e00ff */
[----:B--2---:R-:W-:Y:S01]  /*6b80*/  MOV R11, UR5 ;  /* 0x00000005000b7c02 */ /* 0x004fe20008000f00 */
[----:B------:R-:W-:Y:S02]  /*6b90*/  IMAD.U32 R10, RZ, RZ, UR4 ;  /* 0x00000004ff0a7e24 */ /* 0x000fe4000f8e00ff */
[----:B------:R-:W-:Y:S07]  /*6ba0*/  LEPC R20, `(.L_x_123) ;  /* 0x000000001014794e */ /* 0x000fee0000000000 */
[----:B-1-3--:R-:W-:Y:S05]  /*6bb0*/  CALL.ABS.NOINC R2 ;  /* 0x0000000002007343 */ /* 0x00afea0003c00000 */
.L_x_123:
[----:B------:R-:W-:Y:S01]  /*6bc0*/  LOP3.LUT R20, R56, 0xffffe000, RZ, 0xc0, !PT ;  /* 0xffffe00038147812 */ /* 0x000fe200078ec0ff */
[----:B------:R-:W-:Y:S05]  /*6bd0*/  WARPSYNC.ALL ;  /* 0x0000000000007948 */ /* 0x000fea0003800000 */
[----:B------:R-:W-:Y:S01]  /*6be0*/  R2UR UR4, R34 ;  /* 0x00000000220472ca */ /* 0x000fe200000e0000 */
[----:B------:R-:W-:Y:S01]  /*6bf0*/  BSSY.RECONVERGENT B0, `(.L_x_124) ;  /* 0x0000058000007945 */ /* 0x000fe20003800200 */
[----:B------:R-:W-:Y:S02]  /*6c00*/  LOP3.LUT R21, R57, 0xffffe000, RZ, 0xc0, !PT ;  /* 0xffffe00039157812 */ /* 0x000fe400078ec0ff */
[----:B------:R-:W-:Y:S02]  /*6c10*/  LOP3.LUT R40, R58, 0xffffe000, RZ, 0xc0, !PT ;  /* 0xffffe0003a287812 */ /* 0x000fe400078ec0ff */
[----:B------:R-:W-:Y:S02]  /*6c20*/  LOP3.LUT R41, R52, 0xffffe000, RZ, 0xc0, !PT ;  /* 0xffffe00034297812 */ /* 0x000fe400078ec0ff */
[----:B------:R-:W-:Y:S05]  /*6c30*/  ISETP.NE.AND P0, PT, R81, RZ, PT ;  /* 0x000000ff5100720c */ /* 0x000fea0003f05270 */
[----:B------:R-:W1:Y:S02]  /*6c40*/  LDTM.x16 R4, tmem[UR4] ;  /* 0x00000004000479ee */ /* 0x000e640008240000 */
[C---:B-12---:R-:W-:Y:S01]  /*6c50*/  FMUL R0, R32.reuse, R4 ;  /* 0x0000000420007220 */ /* 0x046fe20000400000 */
[C---:B------:R-:W-:Y:S01]  /*6c60*/  FMUL R2, R32.reuse, R5 ;  /* 0x0000000520027220 */ /* 0x040fe20000400000 */
[C---:B------:R-:W-:Y:S01]  /*6c70*/  FMUL R3, R32.reuse, R6 ;  /* 0x0000000620037220 */ /* 0x040fe20000400000 */
[----:B------:R-:W-:Y:S01]  /*6c80*/  FMUL R7, R32, R7 ;  /* 0x0000000720077220 */ /* 0x000fe20000400000 */
[----:B------:R-:W-:Y:S01]  /*6c90*/  FFMA R36, R35, R20, R0 ;  /* 0x0000001423247223 */ /* 0x000fe20000000000 */
[----:B------:R-:W-:Y:S01]  /*6ca0*/  LOP3.LUT R20, R59, 0xffffe000, RZ, 0xc0, !PT ;  /* 0xffffe0003b147812 */ /* 0x000fe200078ec0ff */
[C---:B------:R-:W-:Y:S01]  /*6cb0*/  FFMA R37, R35.reuse, R21, R2 ;  /* 0x0000001523257223 */ /* 0x040fe20000000002 */
[----:B------:R-:W-:Y:S01]  /*6cc0*/  LOP3.LUT R21, R54, 0xffffe000, RZ, 0xc0, !PT ;  /* 0xffffe00036157812 */ /* 0x000fe200078ec0ff */
[----:B------:R-:W-:Y:S01]  /*6cd0*/  FFMA R38, R35, R40, R3 ;  /* 0x0000002823267223 */ /* 0x000fe20000000003 */
[----:B------:R-:W-:Y:S01]  /*6ce0*/  LOP3.LUT R40, R53, 0xffffe000, RZ, 0xc0, !PT ;  /* 0xffffe00035287812 */ /* 0x000fe200078ec0ff */
[----:B------:R-:W-:Y:S01]  /*6cf0*/  FFMA R39, R35, R20, R7 ;  /* 0x0000001423277223 */ /* 0x000fe20000000007 */
[----:B------:R-:W-:Y:S01]  /*6d00*/  LOP3.LUT R20, R55, 0xffffe000, RZ, 0xc0, !PT ;  /* 0xffffe00037147812 */ /* 0x000fe200078ec0ff */
[C---:B------:R-:W-:Y:S01]  /*6d10*/  FMUL R4, R32.reuse, R8 ;  /* 0x0000000820047220 */ /* 0x040fe20000400000 */
[----:B------:R-:W-:Y:S01]  /*6d20*/  F2FP.TF32.F32.PACK_B R36, R36 ;  /* 0x00000024ff24723e */ /* 0x000fe200024050ff */
[C---:B------:R-:W-:Y:S01]  /*6d30*/  FMUL R5, R32.reuse, R9 ;  /* 0x0000000920057220 */ /* 0x040fe20000400000 */
[----:B------:R-:W-:Y:S01]  /*6d40*/  F2FP.TF32.F32.PACK_B R37, R37 ;  /* 0x00000025ff25723e */ /* 0x000fe200024050ff */
[C---:B------:R-:W-:Y:S01]  /*6d50*/  FMUL R6, R32.reuse, R10 ;  /* 0x0000000a20067220 */ /* 0x040fe20000400000 */
[----:B------:R-:W-:Y:S01]  /*6d60*/  FMUL R11, R32, R11 ;  /* 0x0000000b200b7220 */ /* 0x000fe20000400000 */
[----:B------:R-:W-:Y:S01]  /*6d70*/  F2FP.TF32.F32.PACK_B R38, R38 ;  /* 0x00000026ff26723e */ /* 0x000fe200024050ff */
[C---:B------:R-:W-:Y:S01]  /*6d80*/  FFMA R4, R35.reuse, R41, R4 ;  /* 0x0000002923047223 */ /* 0x040fe20000000004 */
[----:B------:R-:W-:Y:S01]  /*6d90*/  F2FP.TF32.F32.PACK_B R39, R39 ;  /* 0x00000027ff27723e */ /* 0x000fe200024050ff */
[C---:B------:R-:W-:Y:S01]  /*6da0*/  FFMA R5, R35.reuse, R40, R5 ;  /* 0x0000002823057223 */ /* 0x040fe20000000005 */
[C---:B------:R-:W-:Y:S01]  /*6db0*/  FFMA R6, R35.reuse, R21, R6 ;  /* 0x0000001523067223 */ /* 0x040fe20000000006 */
[----:B------:R-:W-:Y:S01]  /*6dc0*/  FFMA R7, R35, R20, R11 ;  /* 0x0000001423077223 */ /* 0x000fe2000000000b */
[----:B------:R-:W-:Y:S01]  /*6dd0*/  LOP3.LUT R41, R48, 0xffffe000, RZ, 0xc0, !PT ;  /* 0xffffe00030297812 */ /* 0x000fe200078ec0ff */
[----:B------:R1:W-:Y:S01]  /*6de0*/  STS.128 [R79], R36 ;  /* 0x000000244f007388 */ /* 0x0003e20000000c00 */
[----:B------:R-:W-:Y:S01]  /*6df0*/  LOP3.LUT R40, R49, 0xffffe000, RZ, 0xc0, !PT ;  /* 0xffffe00031287812 */ /* 0x000fe200078ec0ff */
[C---:B------:R-:W-:Y:S01]  /*6e00*/  FMUL R8, R32.reuse, R12 ;  /* 0x0000000c20087220 */ /* 0x040fe20000400000 */
[----:B------:R-:W-:Y:S01]  /*6e10*/  FMUL R9, R32, R13 ;  /* 0x0000000d20097220 */ /* 0x000fe20000400000 */
[----:B------:R-:W-:Y:S01]  /*6e20*/  LOP3.LUT R21, R50, 0xffffe000, RZ, 0xc0, !PT ;  /* 0xffffe00032157812 */ /* 0x000fe200078ec0ff */
[C---:B------:R-:W-:Y:S01]  /*6e30*/  FMUL R10, R32.reuse, R14 ;  /* 0x0000000e200a7220 */ /* 0x040fe20000400000 */
[----:B------:R-:W-:Y:S01]  /*6e40*/  LOP3.LUT R20, R51, 0xffffe000, RZ, 0xc0, !PT ;  /* 0xffffe00033147812 */ /* 0x000fe200078ec0ff */
[----:B------:R-:W-:Y:S01]  /*6e50*/  FMUL R15, R32, R15 ;  /* 0x0000000f200f7220 */ /* 0x000fe20000400000 */
[----:B------:R-:W-:Y:S01]  /*6e60*/  F2FP.TF32.F32.PACK_B R4, R4 ;  /* 0x00000004ff04723e */ /* 0x000fe200024050ff */
[C---:B------:R-:W-:Y:S01]  /*6e70*/  FFMA R8, R35.reuse, R41, R8 ;  /* 0x0000002923087223 */ /* 0x040fe20000000008 */
[----:B------:R-:W-:Y:S01]  /*6e80*/  F2FP.TF32.F32.PACK_B R5, R5 ;  /* 0x00000005ff05723e */ /* 0x000fe200024050ff */
[C---:B------:R-:W-:Y:S01]  /*6e90*/  FFMA R9, R35.reuse, R40, R9 ;  /* 0x0000002823097223 */ /* 0x040fe20000000009 */
[----:B------:R-:W-:Y:S01]  /*6ea0*/  F2FP.TF32.F32.PACK_B R6, R6 ;  /* 0x00000006ff06723e */ /* 0x000fe200024050ff */
[C---:B------:R-:W-:Y:S01]  /*6eb0*/  FFMA R10, R35.reuse, R21, R10 ;  /* 0x00000015230a7223 */ /* 0x040fe2000000000a */
[----:B------:R-:W-:Y:S01]  /*6ec0*/  F2FP.TF32.F32.PACK_B R7, R7 ;  /* 0x00000007ff07723e */ /* 0x000fe200024050ff */
[----:B------:R-:W-:Y:S01]  /*6ed0*/  FFMA R11, R35, R20, R15 ;  /* 0x00000014230b7223 */ /* 0x000fe2000000000f */
[----:B------:R-:W-:Y:S01]  /*6ee0*/  LOP3.LUT R41, R44, 0xffffe000, RZ, 0xc0, !PT ;  /* 0xffffe0002c297812 */ /* 0x000fe200078ec0ff */
[C---:B------:R-:W-:Y:S01]  /*6ef0*/  FMUL R12, R32.reuse, R16 ;  /* 0x00000010200c7220 */ /* 0x040fe20000400000 */
[----:B------:R-:W-:Y:S01]  /*6f00*/  LOP3.LUT R40, R45, 0xffffe000, RZ, 0xc0, !PT ;  /* 0xffffe0002d287812 */ /* 0x000fe200078ec0ff */
[----:B------:R1:W-:Y:S01]  /*6f10*/  STS.128 [R78+0x10], R4 ;  /* 0x000010044e007388 */ /* 0x0003e20000000c00 */
        /* <DEDUP_REMOVED lines=13> */
[----:B------:R-:W-:Y:S02]  /*6ff0*/  F2FP.TF32.F32.PACK_B R12, R12 ;  /* 0x0000000cff0c723e */ /* 0x000fe400024050ff */
[----:B------:R-:W-:Y:S01]  /*7000*/  F2FP.TF32.F32.PACK_B R13, R13 ;  /* 0x0000000dff0d723e */ /* 0x000fe200024050ff */
[----:B------:R1:W-:Y:S01]  /*7010*/  STS.128 [R77+0x20], R8 ;  /* 0x000020084d007388 */ /* 0x0003e20000000c00 */
[----:B------:R-:W-:Y:S02]  /*7020*/  F2FP.TF32.F32.PACK_B R14, R14 ;  /* 0x0000000eff0e723e */ /* 0x000fe400024050ff */
[----:B------:R-:W-:Y:S05]  /*7030*/  F2FP.TF32.F32.PACK_B R15, R15 ;  /* 0x0000000fff0f723e */ /* 0x000fea00024050ff */
[----:B------:R1:W-:Y:S01]  /*7040*/  STS.128 [R85+0x30], R12 ;  /* 0x0000300c55007388 */ /* 0x0003e20000000c00 */
[----:B------:R-:W-:Y:S01]  /*7050*/  @!PT LDS RZ, [RZ] ;  /* 0x00000000fffff984 */ /* 0x000fe20000000800 */
[----:B------:R-:W-:Y:S01]  /*7060*/  @!PT LDS RZ, [RZ] ;  /* 0x00000000fffff984 */ /* 0x000fe20000000800 */
[----:B------:R-:W-:Y:S01]  /*7070*/  @!PT LDS RZ, [RZ] ;  /* 0x00000000fffff984 */ /* 0x000fe20000000800 */
[----:B------:R-:W-:Y:S01]  /*7080*/  @!PT LDS RZ, [RZ] ;  /* 0x00000000fffff984 */ /* 0x000fe20000000800 */
[----:B------:R2:W-:Y:S07]  /*7090*/  MEMBAR.ALL.CTA ;  /* 0x0000000000007992 */ /* 0x0005ee0000008000 */
[----:B--2---:R-:W2:Y:S02]  /*70a0*/  FENCE.VIEW.ASYNC.S ;  /* 0x00000000000073c6 */ /* 0x004ea40000000000 */
[----:B--2---:R-:W-:Y:S06]  /*70b0*/  BAR.SYNC.DEFER_BLOCKING 0x1, 0x80 ;  /* 0x0042000000007b1d */ /* 0x004fec0000010000 */
[----:B------:R-:W-:Y:S05]  /*70c0*/  @P0 BRA `(.L_x_125) ;  /* 0x0000000000280947 */ /* 0x000fea0003800000 */
[----:B------:R-:W-:Y:S02]  /*70d0*/  UIADD3 UR4, UPT, UPT, UR48, 0x200, URZ ;  /* 0x0000020030047890 */ /* 0x000fe4000fffe0ff */
[----:B------:R-:W-:Y:S01]  /*70e0*/  UIADD3 UR6, UP0, UPT, UR52, 0x680, URZ ;  /* 0x0000068034067890 */ /* 0x000fe2000ff1e0ff */
[----:B------:R-:W-:Y:S03]  /*70f0*/  UMOV UR43, UR36 ;  /* 0x00000024002b7c82 */ /* 0x000fe60008000000 */
[----:B------:R-:W-:Y:S01]  /*7100*/  MOV R73, UR4 ;  /* 0x0000000400497c02 */ /* 0x000fe20008000f00 */
[----:B------:R-:W-:Y:S03]  /*7110*/  UIADD3.X UR7, UPT, UPT, URZ, UR53, URZ, UP0, !UPT ;  /* 0x00000035ff077290 */ /* 0x000fe600087fe4ff */
[----:B------:R-:W-:Y:S11]  /*7120*/  R2UR UR40, R73 ;  /* 0x00000000492872ca */ /* 0x000ff600000e0000 */
[----:B------:R-:W-:Y:S02]  /*7130*/  @!UPT UIADD3 URZ, UPT, UPT, URZ, URZ, URZ ;  /* 0x000000fffffff290 */ /* 0x000fe4000fffe0ff */
[----:B------:R2:W-:Y:S01]  /*7140*/  UTMASTG.3D [UR40], [UR6] ;  /* 0x00000028060073b5 */ /* 0x0005e20008010000 */
[----:B------:R0:W-:Y:S01]  /*7150*/  UTMACMDFLUSH ;  /* 0x00000000000079b7 */ /* 0x0001e20000000000 */
[----:B--2---:R-:W-:Y:S04]  /*7160*/  DEPBAR.LE SB0, 0x1 ;  /* 0x000080400000791a */ /* 0x004fe80000000000 */
.L_x_125:
[----:B------:R-:W-:Y:S05]  /*7170*/  BSYNC.RECONVERGENT B0 ;  /* 0x0000000000007941 */ /* 0x000fea0003800200 */
.L_x_124:
[----:B------:R-:W-:Y:S01]  /*7180*/  BAR.SYNC.DEFER_BLOCKING 0x1, 0x80 ;  /* 0x0042000000007b1d */ /* 0x000fe20000010000 */
[----:B------:R-:W-:Y:S01]  /*7190*/  ISETP.NE.AND P1, PT, R86, RZ, PT ;  /* 0x000000ff5600720c */ /* 0x000fe20003f25270 */
[----:B------:R-:W-:Y:S01]  /*71a0*/  UISETP.NE.AND UP0, UPT, UR49, URZ, UPT ;  /* 0x000000ff3100728c */ /* 0x000fe2000bf05270 */
[----:B------:R-:W-:Y:S11]  /*71b0*/  LEA R3, R88, UR48, 0x3 ;  /* 0x0000003058037c11 */ /* 0x000ff6000f8e18ff */
[----:B------:R-:W-:Y:S01]  /*71c0*/  @P1 SHF.L.U32 R2, RZ, 0x1f, RZ ;  /* 0x0000001fff021819 */ /* 0x000fe200000006ff */
[----:B------:R-:W-:Y:S06]  /*71d0*/  BRA.U !UP0, `(.L_x_126) ;  /* 0x0000000108247547 */ /* 0x000fec000b800000 */
[----:B-1----:R-:W-:Y:S01]  /*71e0*/  IMAD.U32 R5, RZ, RZ, UR51 ;  /* 0x00000033ff057e24 */ /* 0x002fe2000f8e00ff */
[----:B------:R-:W-:Y:S01]  /*71f0*/  MOV R0, UR37 ;  /* 0x0000002500007c02 */ /* 0x000fe20008000f00 */
[----:B------:R-:W-:Y:S03]  /*7200*/  UIADD3 UR51, UPT, UPT, UR51, 0x1, URZ ;  /* 0x0000000133337890 */ /* 0x000fe6000fffe0ff */
[----:B------:R-:W-:Y:S01]  /*7210*/  @P1 LEA R5, R5, UR48, 0x3 ;  /* 0x0000003005051c11 */ /* 0x000fe2000f8e18ff */
[----:B------:R-:W-:Y:S04]  /*7220*/  UISETP.NE.AND UP0, UPT, UR51, 0x4, UPT ;  /* 0x000000043300788c */ /* 0x000fe8000bf05270 */
[----:B------:R-:W-:Y:S01]  /*7230*/  @P1 VIADD R5, R5, 0xa0 ;  /* 0x000000a005051836 */ /* 0x000fe20000000000 */
[----:B------:R-:W-:Y:S04]  /*7240*/  USEL UR51, UR51, URZ, UP0 ;  /* 0x000000ff33337287 */ /* 0x000fe80008000000 */
[----:B------:R-:W-:Y:S04]  /*7250*/  @P1 PRMT R0, R0, 0x654, R5 ;  /* 0x0000065400001816 */ /* 0x000fe80000000005 */
[----:B------:R2:W-:Y:S04]  /*7260*/  @P1 SYNCS.ARRIVE.TRANS64.RED.A1T0 RZ, [R0+URZ], RZ ;  /* 0x000000ff00ff19a7 */ /* 0x0005e800081004ff */
.L_x_126:
[----:B------:R-:W4:Y:S01]  /*7270*/  @P1 SYNCS.PHASECHK.TRANS64.TRYWAIT P0, [R3+URZ+0x80], R2 ;  /* 0x00008002030015a7 */ /* 0x000f2200080011ff */
[----:B------:R-:W-:Y:S01]  /*7280*/  BSSY B1, `(.L_x_127) ;  /* 0x0000016000017945 */ /* 0x000fe20003800000 */
[----:B----4-:R-:W-:Y:S03]  /*7290*/  @P1 SEL R43, RZ, 0x1, !P0 ;  /* 0x00000001ff2b1807 */ /* 0x010fe60004000000 */
[----:B------:R-:W-:Y:S05]  /*72a0*/  @!P1 BRA `(.L_x_128) ;  /* 0x00000000004c9947 */ /* 0x000fea0003800000 */
[----:B------:R-:W-:Y:S01]  /*72b0*/  ISETP.NE.AND P0, PT, R43, RZ, PT ;  /* 0x000000ff2b00720c */ /* 0x000fe20003f05270 */
[----:B------:R-:W-:Y:S01]  /*72c0*/  BSSY B0, `(.L_x_129) ;  /* 0x000000b000007945 */ /* 0x000fe20003800000 */
[----:B------:R-:W-:Y:S11]  /*72d0*/  ISETP.NE.AND P1, PT, R89, RZ, PT ;  /* 0x000000ff5900720c */ /* 0x000ff60003f25270 */
[----:B------:R-:W-:Y:S02]  /*72e0*/  @!UPT UIADD3 URZ, UPT, UPT, URZ, URZ, URZ ;  /* 0x000000fffffff290 */ /* 0x000fe4000fffe0ff */
[C---:B-1----:R-:W-:Y:S01]  /*72f0*/  @P1 IMAD R6, R88.reuse, 0x2000, R79 ;  /* 0x0000200058061824 */ /* 0x042fe200078e024f */
[C---:B------:R-:W-:Y:S01]  /*7300*/  @P1 LEA R4, R88.reuse, R77, 0xd ;  /* 0x0000004d58041211 */ /* 0x040fe200078e68ff */
[C---:B------:R-:W-:Y:S02]  /*7310*/  @P1 IMAD R5, R88.reuse, 0x2000, R78 ;  /* 0x0000200058051824 */ /* 0x040fe400078e024e */
[----:B------:R-:W-:Y:S01]  /*7320*/  @P1 IMAD R2, R88, 0x2000, R85 ;  /* 0x0000200058021824 */ /* 0x000fe200078e0255 */
[----:B------:R-:W-:Y:S06]  /*7330*/  @P0 BRA `(.L_x_130) ;  /* 0x00000000000c0947 */ /* 0x000fec0003800000 */
[----:B--2---:R-:W-:Y:S04]  /*7340*/  SHF.L.U32 R0, RZ, 0x1f, RZ ;  /* 0x0000001fff007819 */ /* 0x004fe800000006ff */
[----:B------:R-:W1:Y:S02]  /*7350*/  SYNCS.PHASECHK.TRANS64.TRYWAIT P0, [R3+URZ+0x80], R0 ;  /* 0x00008000030075a7 */ /* 0x000e6400080011ff */
[----:B-1----:R-:W-:Y:S05]  /*7360*/  @!P0 BRA `(.L_x_131) ;  /* 0x0000005000dc8947 */ /* 0x002fea0003800000 */
.L_x_130:
[----:B------:R-:W-:Y:S05]  /*7370*/  BSYNC B0 ;  /* 0x0000000000007941 */ /* 0x000fea0003800000 */
.L_x_129:
[----:B------:R-:W-:Y:S02]  /*7380*/  ISETP.NE.AND P0, PT, R89, RZ, PT ;  /* 0x000000ff5900720c */ /* 0x000fe40003f05270 */
[----:B------:R-:W-:Y:S11]  /*7390*/  IADD3 R88, PT, PT, R88, 0x1, RZ ;  /* 0x0000000158587810 */ /* 0x000ff60007ffe0ff */
[----:B------:R4:W1:Y:S04]  /*73a0*/  @P0 LDS.128 R56, [R6] ;  /* 0x0000000006380984 */ /* 0x0008680000000c00 */
[----:B------:R4:W1:Y:S04]  /*73b0*/  @P0 LDS.128 R52, [R5+0x10] ;  /* 0x0000100005340984 */ /* 0x0008680000000c00 */
[----:B------:R4:W1:Y:S04]  /*73c0*/  @P0 LDS.128 R48, [R4+0x20] ;  /* 0x0000200004300984 */ /* 0x0008680000000c00 */
[----:B------:R4:W1:Y:S02]  /*73d0*/  @P0 LDS.128 R44, [R2+0x30] ;  /* 0x00003000022c0984 */ /* 0x0008640000000c00 */
.L_x_128:
[----:B------:R-:W-:Y:S05]  /*73e0*/  BSYNC B1 ;  /* 0x0000000000017941 */ /* 0x000fea0003800000 */
.L_x_127:
[----:B-1----:R-:W-:Y:S05]  /*73f0*/  VIADD R3, R34, 0x10 ;  /* 0x0000001022037836 */ /* 0x002fea0000000000 */
[----:B------:R-:W-:Y:S04]  /*7400*/  SHF.R.U32.HI R3, RZ, 0x15, R3 ;  /* 0x00000015ff037819 */ /* 0x000fe80000011603 */
[----:B------:R-:W-:Y:S11]  /*7410*/  LOP3.LUT P0, RZ, R3, 0x3, R72, 0x48, !PT ;  /* 0x0000000303ff7812 */ /* 0x000ff60007804848 */
[----:B------:R-:W-:Y:S02]  /*7420*/  @!UPT UIADD3 URZ, UPT, UPT, URZ, URZ, URZ ;  /* 0x000000fffffff290 */ /* 0x000fe4000fffe0ff */
[----:B------:R-:W-:Y:S05]  /*7430*/  @!P0 BRA `(.L_x_132) ;  /* 0x0000000000408947 */ /* 0x000fea0003800000 */
[----:B------:R-:W1:Y:S01]  /*7440*/  LDCU.64 UR8, c[0x4][0x70] ;  /* 0x01000e00ff0877ac */ /* 0x000e620008000a00 */
[----:B------:R-:W-:Y:S01]  /*7450*/  MOV R3, 0x0 ;  /* 0x0000000000037802 */ /* 0x000fe20000000f00 */
[----:B------:R-:W-:Y:S02]  /*7460*/  HFMA2 R12, -RZ, RZ, 0, 5.9604644775390625e-08 ;  /* 0x00000001ff0c7431 */ /* 0x000fe400000001ff */
[----:B------:R-:W-:Y:S02]  /*7470*/  IMAD.MOV.U32 R8, RZ, RZ, 0x192 ;  /* 0x00000192ff087424 */ /* 0x000fe400078e00ff */
[----:B------:R-:W-:Y:S01]  /*7480*/  IMAD.MOV.U32 R13, RZ, RZ, RZ ;  /* 0x000000ffff0d7224 */ /* 0x000fe200078e00ff */
[----:B------:R-:W5:Y:S01]  /*7490*/  LDCU.64 UR6, c[0x4][0x78] ;  /* 0x01000f00ff0677ac */ /* 0x000f620008000a00 */
[----:B----4-:R-:W4:Y:S01]  /*74a0*/  LDC.64 R2, c[0x4][R3] ;  /* 0x0100000003027b82 */ /* 0x010f220000000a00 */
[----:B------:R-:W2:Y:S01]  /*74b0*/  LDCU.64 UR4, c[0x4][0x10] ;  /* 0x01000200ff0477ac */ /* 0x000ea20008000a00 */
[----:B-1----:R-:W-:Y:S01]  /*74c0*/  MOV R5, UR9 ;  /* 0x0000000900057c02 */ /* 0x002fe20008000f00 */
[----:B------:R-:W-:Y:S01]  /*74d0*/  IMAD.U32 R4, RZ, RZ, UR8 ;  /* 0x00000008ff047e24 */ /* 0x000fe2000f8e00ff */
[----:B-----5:R-:W-:Y:S01]  /*74e0*/  MOV R7, UR7 ;  /* 0x0000000700077c02 */ /* 0x020fe20008000f00 */
[----:B------:R-:W-:Y:S01]  /*74f0*/  IMAD.U32 R6, RZ, RZ, UR6 ;  /* 0x00000006ff067e24 */ /* 0x000fe2000f8e00ff */
[----:B--2---:R-:W-:Y:S01]  /*7500*/  MOV R11, UR5 ;  /* 0x00000005000b7c02 */ /* 0x004fe20008000f00 */
[----:B------:R-:W-:Y:S02]  /*7510*/  IMAD.U32 R10, RZ, RZ, UR4 ;  /* 0x00000004ff0a7e24 */ /* 0x000fe4000f8e00ff */
[----:B------:R-:W-:Y:S07]  /*7520*/  LEPC R20, `(.L_x_132) ;  /* 0x000000001014794e */ /* 0x000fee0000000000 */
[----:B---34-:R-:W-:Y:S05]  /*7530*/  CALL.ABS.NOINC R2 ;  /* 0x0000000002007343 */ /* 0x018fea0003c00000 */
.L_x_132:
[----:B------:R-:W-:Y:S01]  /*7540*/  LOP3.LUT R20, R56, 0xffffe000, RZ, 0xc0, !PT ;  /* 0xffffe00038147812 */ /* 0x000fe200078ec0ff */
[----:B------:R-:W-:Y:S05]  /*7550*/  WARPSYNC.ALL ;  /* 0x0000000000007948 */ /* 0x000fea0003800000 */
[----:B------:R-:W-:Y:S01]  /*7560*/  R2UR UR4, R34 ;  /* 0x00000000220472ca */ /* 0x000fe200000e0000 */
[----:B------:R-:W-:Y:S01]  /*7570*/  IMAD.U32 R91, RZ, RZ, UR51 ;  /* 0x00000033ff5b7e24 */ /* 0x000fe2000f8e00ff */
[----:B------:R-:W-:Y:S01]  /*7580*/  LOP3.LUT R21, R57, 0xffffe000, RZ, 0xc0, !PT ;  /* 0xffffe00039157812 */ /* 0x000fe200078ec0ff */
[----:B------:R-:W-:Y:S01]  /*7590*/  IMAD.U32 R90, RZ, RZ, UR37 ;  /* 0x00000025ff5a7e24 */ /* 0x000fe2000f8e00ff */
[----:B------:R-:W-:Y:S01]  /*75a0*/  LOP3.LUT R40, R59, 0xffffe000, RZ, 0xc0, !PT ;  /* 0xffffe0003b287812 */ /* 0x000fe200078ec0ff */
[----:B------:R-:W-:Y:S01]  /*75b0*/  BSSY.RECONVERGENT B0, `(.L_x_133) ;  /* 0x000005b000007945 */ /* 0x000fe20003800200 */
[----:B------:R-:W-:Y:S02]  /*75c0*/  LOP3.LUT R41, R52, 0xffffe000, RZ, 0xc0, !PT ;  /* 0xffffe00034297812 */ /* 0x000fe400078ec0ff */
[----:B------:R-:W-:Y:S02]  /*75d0*/  LOP3.LUT R42, R53, 0xffffe000, RZ, 0xc0, !PT ;  /* 0xffffe000352a7812 */ /* 0x000fe400078ec0ff */
[----:B------:R-:W-:Y:S02]  /*75e0*/  ISETP.NE.AND P6, PT, R86, RZ, PT ;  /* 0x000000ff5600720c */ /* 0x000fe40003fc5270 */
[----:B------:R-:W-:Y:S01]  /*75f0*/  ISETP.NE.AND P0, PT, R81, RZ, PT ;  /* 0x000000ff5100720c */ /* 0x000fe20003f05270 */
[----:B----4-:R-:W2:Y:S10]  /*7600*/  LDTM.x16 R4, tmem[UR4+0x10] ;  /* 0x00001004000479ee */ /* 0x010eb40008240000 */
[----:B------:R-:W-:Y:S02]  /*7610*/  @P6 LEA R91, R91, UR48, 0x3 ;  /* 0x000000305b5b6c11 */ /* 0x000fe4000f8e18ff */
[----:B------:R-:W-:Y:S03]  /*7620*/  @P6 SHF.L.U32 R92, RZ, 0x1f, RZ ;  /* 0x0000001fff5c6819 */ /* 0x000fe600000006ff */
[----:B------:R-:W-:Y:S05]  /*7630*/  @P6 VIADD R91, R91, 0xa0 ;  /* 0x000000a05b5b6836 */ /* 0x000fea0000000000 */
[----:B------:R-:W-:Y:S02]  /*7640*/  @P6 PRMT R90, R90, 0x654, R91 ;  /* 0x000006545a5a6816 */ /* 0x000fe4000000005b */
[----:B------:R-:W-:Y:S01]  /*7650*/  LEA R91, R88, UR48, 0x3 ;  /* 0x00000030585b7c11 */ /* 0x000fe2000f8e18ff */
[C---:B--2---:R-:W-:Y:S01]  /*7660*/  FMUL R0, R32.reuse, R4 ;  /* 0x0000000420007220 */ /* 0x044fe20000400000 */
[C---:B------:R-:W-:Y:S01]  /*7670*/  FMUL R2, R32.reuse, R5 ;  /* 0x0000000520027220 */ /* 0x040fe20000400000 */
[C---:B------:R-:W-:Y:S01]  /*7680*/  FMUL R3, R32.reuse, R6 ;  /* 0x0000000620037220 */ /* 0x040fe20000400000 */
[----:B------:R-:W-:Y:S01]  /*7690*/  FMUL R7, R32, R7 ;  /* 0x0000000720077220 */ /* 0x000fe20000400000 */
[C---:B------:R-:W-:Y:S01]  /*76a0*/  FFMA R36, R35.reuse, R20, R0 ;  /* 0x0000001423247223 */ /* 0x040fe20000000000 */
[----:B------:R-:W-:Y:S01]  /*76b0*/  LOP3.LUT R20, R58, 0xffffe000, RZ, 0xc0, !PT ;  /* 0xffffe0003a147812 */ /* 0x000fe200078ec0ff */
[C---:B------:R-:W-:Y:S01]  /*76c0*/  FFMA R37, R35.reuse, R21, R2 ;  /* 0x0000001523257223 */ /* 0x040fe20000000002 */
[----:B------:R-:W-:Y:S01]  /*76d0*/  LOP3.LUT R21, R48, 0xffffe000, RZ, 0xc0, !PT ;  /* 0xffffe00030157812 */ /* 0x000fe200078ec0ff */
[----:B------:R-:W-:Y:S01]  /*76e0*/  FMUL R4, R32, R8 ;  /* 0x0000000820047220 */ /* 0x000fe20000400000 */
[----:B------:R-:W-:Y:S01]  /*76f0*/  F2FP.TF32.F32.PACK_B R36, R36 ;  /* 0x00000024ff24723e */ /* 0x000fe200024050ff */
[C---:B------:R-:W-:Y:S01]  /*7700*/  FFMA R38, R35.reuse, R20, R3 ;  /* 0x0000001423267223 */ /* 0x040fe20000000003 */
[----:B------:R-:W-:Y:S01]  /*7710*/  LOP3.LUT R20, R54, 0xffffe000, RZ, 0xc0, !PT ;  /* 0xffffe00036147812 */ /* 0x000fe200078ec0ff */
[----:B------:R-:W-:Y:S01]  /*7720*/  FFMA R39, R35, R40, R7 ;  /* 0x0000002823277223 */ /* 0x000fe20000000007 */
[----:B------:R-:W-:Y:S01]  /*7730*/  LOP3.LUT R40, R55, 0xffffe000, RZ, 0xc0, !PT ;  /* 0xffffe00037287812 */ /* 0x000fe200078ec0ff */
[C---:B------:R-:W-:Y:S01]  /*7740*/  FMUL R5, R32.reuse, R9 ;  /* 0x0000000920057220 */ /* 0x040fe20000400000 */
[C---:B------:R-:W-:Y:S01]  /*7750*/  FMUL R6, R32.reuse, R10 ;  /* 0x0000000a20067220 */ /* 0x040fe20000400000 */
[C---:B------:R-:W-:Y:S01]  /*7760*/  FMUL R11, R32.reuse, R11 ;  /* 0x0000000b200b7220 */ /* 0x040fe20000400000 */
[----:B------:R-:W-:Y:S01]  /*7770*/  F2FP.TF32.F32.PACK_B R37, R37 ;  /* 0x00000025ff25723e */ /* 0x000fe200024050ff */
[C---:B------:R-:W-:Y:S01]  /*7780*/  FFMA R4, R35.reuse, R41, R4 ;  /* 0x0000002923047223 */ /* 0x040fe20000000004 */
[----:B------:R-:W-:Y:S01]  /*7790*/  F2FP.TF32.F32.PACK_B R38, R38 ;  /* 0x00000026ff26723e */ /* 0x000fe200024050ff */
[C---:B------:R-:W-:Y:S01]  /*77a0*/  FFMA R5, R35.reuse, R42, R5 ;  /* 0x0000002a23057223 */ /* 0x040fe20000000005 */
[----:B------:R-:W-:Y:S01]  /*77b0*/  F2FP.TF32.F32.PACK_B R39, R39 ;  /* 0x00000027ff27723e */ /* 0x000fe200024050ff */
[C---:B------:R-:W-:Y:S01]  /*77c0*/  FFMA R6, R35.reuse, R20, R6 ;  /* 0x0000001423067223 */ /* 0x040fe20000000006 */
[----:B------:R-:W-:Y:S01]  /*77d0*/  FFMA R7, R35, R40, R11 ;  /* 0x0000002823077223 */ /* 0x000fe2000000000b */
        /* <DEDUP_REMOVED lines=47> */
[----:B------:R-:W-:Y:S02]  /*7ad0*/  UIADD3 UR8, UP0, UPT, UR52, 0x680, URZ ;  /* 0x0000068034087890 */ /* 0x000fe4000ff1e0ff */
[----:B------:R-:W-:Y:S02]  /*7ae0*/  UIADD3 UR5, UPT, UPT, UR41, 0x10, URZ ;  /* 0x0000001029057890 */ /* 0x000fe4000fffe0ff */
[----:B------:R-:W-:Y:S02]  /*7af0*/  UIADD3 UR4, UPT, UPT, UR48, 0x2200, URZ ;  /* 0x0000220030047890 */ /* 0x000fe4000fffe0ff */
[----:B------:R-:W-:Y:S01]  /*7b00*/  UIADD3.X UR9, UPT, UPT, URZ, UR53, URZ, UP0, !UPT ;  /* 0x00000035ff097290 */ /* 0x000fe200087fe4ff */
[----:B------:R-:W-:Y:S01]  /*7b10*/  UMOV UR6, UR42 ;  /* 0x0000002a00067c82 */ /* 0x000fe20008000000 */
[----:B------:R-:W-:Y:S07]  /*7b20*/  UMOV UR7, UR36 ;  /* 0x0000002400077c82 */ /* 0x000fee0008000000 */
[----:B------:R2:W-:Y:S01]  /*7b30*/  UTMASTG.3D [UR4], [UR8] ;  /* 0x00000004080073b5 */ /* 0x0005e20008010000 */
[----:B------:R0:W-:Y:S01]  /*7b40*/  UTMACMDFLUSH ;  /* 0x00000000000079b7 */ /* 0x0001e20000000000 */
[----:B--2---:R-:W-:Y:S04]  /*7b50*/  DEPBAR.LE SB0, 0x1 ;  /* 0x000080400000791a */ /* 0x004fe80000000000 */
.L_x_134:
[----:B------:R-:W-:Y:S05]  /*7b60*/  BSYNC.RECONVERGENT B0 ;  /* 0x0000000000007941 */ /* 0x000fea0003800200 */
.L_x_133:
[----:B------:R-:W-:Y:S01]  /*7b70*/  BAR.SYNC.DEFER_BLOCKING 0x1, 0x80 ;  /* 0x0042000000007b1d */ /* 0x000fe20000010000 */
[----:B------:R-:W-:Y:S04]  /*7b80*/  UIADD3 UR40, UPT, UPT, UR51, 0x1, URZ ;  /* 0x0000000133287890 */ /* 0x000fe8000fffe0ff */
[----:B------:R-:W-:Y:S04]  /*7b90*/  UISETP.NE.AND UP0, UPT, UR40, 0x4, UPT ;  /* 0x000000042800788c */ /* 0x000fe8000bf05270 */
[----:B------:R-:W-:Y:S01]  /*7ba0*/  USEL UR40, UR40, URZ, UP0 ;  /* 0x000000ff28287287 */ /* 0x000fe20008000000 */
[----:B------:R2:W-:Y:S01]  /*7bb0*/  @P6 SYNCS.ARRIVE.TRANS64.RED.A1T0 RZ, [R90+URZ], RZ ;  /* 0x000000ff5aff69a7 */ /* 0x0005e200081004ff */
[----:B------:R-:W-:Y:S01]  /*7bc0*/  BSSY B1, `(.L_x_135) ;  /* 0x0000017000017945 */ /* 0x000fe20003800000 */
[----:B------:R-:W4:Y:S02]  /*7bd0*/  @P6 SYNCS.PHASECHK.TRANS64.TRYWAIT P0, [R91+URZ+0x80], R92 ;  /* 0x0000805c5b0065a7 */ /* 0x000f2400080011ff */
[----:B----4-:R-:W-:Y:S01]  /*7be0*/  @P6 SEL R43, RZ, 0x1, !P0 ;  /* 0x00000001ff2b6807 */ /* 0x010fe20004000000 */
[----:B--2---:R-:W-:Y:S06]  /*7bf0*/  @!P6 BRA `(.L_x_136) ;  /* 0x00000000004ce947 */ /* 0x004fec0003800000 */
        /* <DEDUP_REMOVED lines=9> */
[----:B------:R-:W-:Y:S04]  /*7c90*/  SHF.L.U32 R6, RZ, 0x1f, RZ ;  /* 0x0000001fff067819 */ /* 0x000fe800000006ff */
[----:B------:R-:W1:Y:S02]  /*7ca0*/  SYNCS.PHASECHK.TRANS64.TRYWAIT P0, [R91+URZ+0x80], R6 ;  /* 0x000080065b0075a7 */ /* 0x000e6400080011ff */
[----:B-1----:R-:W-:Y:S05]  /*7cb0*/  @!P0 BRA `(.L_x_139) ;  /* 0x00000048009c8947 */ /* 0x002fea0003800000 */
.L_x_138:
[----:B------:R-:W-:Y:S05]  /*7cc0*/  BSYNC B0 ;  /* 0x0000000000007941 */ /* 0x000fea0003800000 */
.L_x_137:
[----:B------:R-:W-:Y:S02]  /*7cd0*/  ISETP.NE.AND P0, PT, R89, RZ, PT ;  /* 0x000000ff5900720c */ /* 0x000fe40003f05270 */
[----:B------:R-:W-:Y:S11]  /*7ce0*/  IADD3 R88, PT, PT, R88, 0x1, RZ ;  /* 0x0000000158587810 */ /* 0x000ff60007ffe0ff */
[----:B------:R2:W4:Y:S04]  /*7cf0*/  @P0 LDS.128 R56, [R4] ;  /* 0x0000000004380984 */ /* 0x0005280000000c00 */
[----:B------:R2:W1:Y:S04]  /*7d00*/  @P0 LDS.128 R52, [R3+0x10] ;  /* 0x0000100003340984 */ /* 0x0004680000000c00 */
[----:B------:R2:W1:Y:S04]  /*7d10*/  @P0 LDS.128 R48, [R2+0x20] ;  /* 0x0000200002300984 */ /* 0x0004680000000c00 */
[----:B------:R2:W1:Y:S02]  /*7d20*/  @P0 LDS.128 R44, [R0+0x30] ;  /* 0x00003000002c0984 */ /* 0x0004640000000c00 */
.L_x_136:
[----:B------:R-:W-:Y:S05]  /*7d30*/  BSYNC B1 ;  /* 0x0000000000017941 */ /* 0x000fea0003800000 */
.L_x_135:
[----:B--2---:R-:W-:Y:S05]  /*7d40*/  VIADD R3, R34, 0x20 ;  /* 0x0000002022037836 */ /* 0x004fea0000000000 */
[----:B------:R-:W-:Y:S04]  /*7d50*/  SHF.R.U32.HI R3, RZ, 0x15, R3 ;  /* 0x00000015ff037819 */ /* 0x000fe80000011603 */
[----:B------:R-:W-:Y:S11]  /*7d60*/  LOP3.LUT P0, RZ, R3, 0x3, R72, 0x48, !PT ;  /* 0x0000000303ff7812 */ /* 0x000ff60007804848 */
[----:B------:R-:W-:Y:S02]  /*7d70*/  @!UPT UIADD3 URZ, UPT, UPT, URZ, URZ, URZ ;  /* 0x000000fffffff290 */ /* 0x000fe4000fffe0ff */
[----:B------:R-:W-:Y:S05]  /*7d80*/  @!P0 BRA `(.L_x_140) ;  /* 0x0000000000408947 */ /* 0x000fea0003800000 */
[----:B------:R-:W2:Y:S01]  /*7d90*/  LDCU.64 UR8, c[0x4][0x70] ;  /* 0x01000e00ff0877ac */ /* 0x000ea20008000a00 */
[----:B------:R-:W-:Y:S01]  /*7da0*/  MOV R3, 0x0 ;  /* 0x0000000000037802 */ /* 0x000fe20000000f00 */
[----:B-1----:R-:W-:Y:S02]  /*7db0*/  HFMA2 R12, -RZ, RZ, 0, 5.9604644775390625e-08 ;  /* 0x00000001ff0c7431 */ /* 0x002fe400000001ff */
[----:B------:R-:W-:Y:S02]  /*7dc0*/  IMAD.MOV.U32 R8, RZ, RZ, 0x192 ;  /* 0x00000192ff087424 */ /* 0x000fe400078e00ff */
[----:B------:R-:W-:Y:S01]  /*7dd0*/  IMAD.MOV.U32 R13, RZ, RZ, RZ ;  /* 0x000000ffff0d7224 */ /* 0x000fe200078e00ff */
[----:B------:R-:W1:Y:S01]  /*7de0*/  LDCU.64 UR6, c[0x4][0x78] ;  /* 0x01000f00ff0677ac */ /* 0x000e620008000a00 */
[----:B------:R-:W3:Y:S01]  /*7df0*/  LDC.64 R2, c[0x4][R3] ;  /* 0x0100000003027b82 */ /* 0x000ee20000000a00 */
[----:B------:R-:W5:Y:S01]  /*7e00*/  LDCU.64 UR4, c[0x4][0x10] ;  /* 0x01000200ff0477ac */ /* 0x000f620008000a00 */
[----:B--2---:R-:W-:Y:S01]  /*7e10*/  MOV R5, UR9 ;  /* 0x0000000900057c02 */ /* 0x004fe20008000f00 */
[----:B------:R-:W-:Y:S01]  /*7e20*/  IMAD.U32 R4, RZ, RZ, UR8 ;  /* 0x00000008ff047e24 */ /* 0x000fe2000f8e00ff */
[----:B-1----:R-:W-:Y:S01]  /*7e30*/  MOV R7, UR7 ;  /* 0x0000000700077c02 */ /* 0x002fe20008000f00 */
[----:B------:R-:W-:Y:S01]  /*7e40*/  IMAD.U32 R6, RZ, RZ, UR6 ;  /* 0x00000006ff067e24 */ /* 0x000fe2000f8e00ff */
[----:B-----5:R-:W-:Y:S01]  /*7e50*/  MOV R11, UR5 ;  /* 0x00000005000b7c02 */ /* 0x020fe20008000f00 */
[----:B------:R-:W-:Y:S02]  /*7e60*/  IMAD.U32 R10, RZ, RZ, UR4 ;  /* 0x00000004ff0a7e24 */ /* 0x000fe4000f8e00ff */
[----:B------:R-:W-:Y:S07]  /*7e70*/  LEPC R20, `(.L_x_140) ;  /* 0x000000001014794e */ /* 0x000fee0000000000 */
[----:B---34-:R-:W-:Y:S05]  /*7e80*/  CALL.ABS.NOINC R2 ;  /* 0x0000000002007343 */ /* 0x018fea0003c00000 */
.L_x_140:
[----:B----4-:R-:W-:Y:S01]  /*7e90*/  LOP3.LUT R20, R56, 0xffffe000, RZ, 0xc0, !PT ;  /* 0xffffe00038147812 */ /* 0x010fe200078ec0ff */
[----:B------:R-:W-:Y:S05]  /*7ea0*/  WARPSYNC.ALL ;  /* 0x0000000000007948 */ /* 0x000fea0003800000 */
[----:B------:R-:W-:Y:S01]  /*7eb0*/  R2UR UR4, R34 ;  /* 0x00000000220472ca */ /* 0x000fe200000e0000 */
[----:B-1----:R-:W-:Y:S01]  /*7ec0*/  IMAD.U32 R91, RZ, RZ, UR40 ;  /* 0x00000028ff5b7e24 */ /* 0x002fe2000f8e00ff */
        /* <DEDUP_REMOVED lines=8> */
[----:B------:R-:W1:Y:S10]  /*7f50*/  LDTM.x16 R4, tmem[UR4+0x20] ;  /* 0x00002004000479ee */ /* 0x000e740008240000 */
[----:B------:R-:W-:Y:S02]  /*7f60*/  @P6 LEA R91, R91, UR48, 0x3 ;  /* 0x000000305b5b6c11 */ /* 0x000fe4000f8e18ff */
[----:B------:R-:W-:Y:S03]  /*7f70*/  @P6 SHF.L.U32 R92, RZ, 0x1f, RZ ;  /* 0x0000001fff5c6819 */ /* 0x000fe600000006ff */
[----:B------:R-:W-:Y:S05]  /*7f80*/  @P6 VIADD R91, R91, 0xa0 ;  /* 0x000000a05b5b6836 */ /* 0x000fea0000000000 */
[----:B------:R-:W-:Y:S02]  /*7f90*/  @P6 PRMT R90, R90, 0x654, R91 ;  /* 0x000006545a5a6816 */ /* 0x000fe4000000005b */
[----:B------:R-:W-:Y:S01]  /*7fa0*/  LEA R91, R88, UR48, 0x3 ;  /* 0x00000030585b7c11 */ /* 0x000fe2000f8e18ff */
[C---:B-1----:R-:W-:Y:S01]  /*7fb0*/  FMUL R0, R32.reuse, R4 ;  /* 0x0000000420007220 */ /* 0x042fe20000400000 */
        /* <DEDUP_REMOVED lines=79> */
.L_x_142:
[----:B------:R-:W-:Y:S05]  /*84b0*/  BSYNC.RECONVERGENT B0 ;  /* 0x0000000000007941 */ /* 0x000fea0003800200 */
.L_x_141:
[----:B------:R-:W-:Y:S01]  /*84c0*/  BAR.SYNC.DEFER_BLOCKING 0x1, 0x80 ;  /* 0x0042000000007b1d */ /* 0x000fe20000010000 */
[----:B------:R-:W-:Y:S04]  /*84d0*/  UIADD3 UR43, UPT, UPT, UR40, 0x1, URZ ;  /* 0x00000001282b7890 */ /* 0x000fe8000fffe0ff */
[----:B------:R-:W-:Y:S04]  /*84e0*/  UISETP.NE.AND UP0, UPT, UR43, 0x4, UPT ;  /* 0x000000042b00788c */ /* 0x000fe8000bf05270 */
[----:B------:R-:W-:Y:S01]  /*84f0*/  USEL UR43, UR43, URZ, UP0 ;  /* 0x000000ff2b2b7287 */ /* 0x000fe20008000000 */
[----:B------:R2:W-:Y:S01]  /*8500*/  @P6 SYNCS.ARRIVE.TRANS64.RED.A1T0 RZ, [R90+URZ], RZ ;  /* 0x000000ff5aff69a7 */ /* 0x0005e200081004ff */
[----:B------:R-:W-:Y:S01]  /*8510*/  BSSY B1, `(.L_x_143) ;  /* 0x000001c000017945 */ /* 0x000fe20003800000 */
[----:B------:R-:W4:Y:S01]  /*8520*/  @P6 SYNCS.PHASECHK.TRANS64.TRYWAIT P0, [R91+URZ+0x80], R92 ;  /* 0x0000805c5b0065a7 */ /* 0x000f2200080011ff */
[----:B--2---:R-:W-:Y:S01]  /*8530*/  HFMA2 R90, -RZ, RZ, 0, 0 ;  /* 0x00000000ff5a7431 */ /* 0x004fe200000001ff */
[----:B----4-:R-:W-:Y:S01]  /*8540*/  @P6 SEL R43, RZ, 0x1, !P0 ;  /* 0x00000001ff2b6807 */ /* 0x010fe20004000000 */
[----:B------:R-:W-:Y:S06]  /*8550*/  @!P6 BRA `(.L_x_144) ;  /* 0x00000000005ce947 */ /* 0x000fec0003800000 */
        /* <DEDUP_REMOVED lines=12> */
.L_x_146:
[----:B------:R-:W-:Y:S05]  /*8620*/  BSYNC B0 ;  /* 0x0000000000007941 */ /* 0x000fea0003800000 */
.L_x_145:
[----:B------:R-:W-:Y:S01]  /*8630*/  ISETP.NE.AND P0, PT, R89, RZ, PT ;  /* 0x000000ff5900720c */ /* 0x000fe20003f05270 */
[----:B------:R-:W-:Y:S11]  /*8640*/  VIADD R88, R88, 0x1 ;  /* 0x0000000158587836 */ /* 0x000ff60000000000 */
[----:B------:R-:W-:Y:S01]  /*8650*/  @!UPT UIADD3 URZ, UPT, UPT, URZ, URZ, URZ ;  /* 0x000000fffffff290 */ /* 0x000fe2000fffe0ff */
[----:B------:R2:W4:Y:S04]  /*8660*/  @P0 LDS.128 R56, [R4] ;  /* 0x0000000004380984 */ /* 0x0005280000000c00 */
[----:B------:R2:W1:Y:S04]  /*8670*/  @P0 LDS.128 R52, [R3+0x10] ;  /* 0x0000100003340984 */ /* 0x0004680000000c00 */
[----:B------:R2:W1:Y:S04]  /*8680*/  @P0 LDS.128 R48, [R2+0x20] ;  /* 0x0000200002300984 */ /* 0x0004680000000c00 */
[----:B------:R2:W1:Y:S01]  /*8690*/  @P0 LDS.128 R44, [R0+0x30] ;  /* 0x00003000002c0984 */ /* 0x0004620000000c00 */
[C---:B------:R-:W-:Y:S04]  /*86a0*/  ISETP.NE.AND P0, PT, R88.reuse, 0x4, PT ;  /* 0x000000045800780c */ /* 0x040fe80003f05270 */
[----:B------:R-:W-:Y:S02]  /*86b0*/  SEL R88, R88, RZ, P0 ;  /* 0x000000ff58587207 */ /* 0x000fe40000000000 */
[----:B------:R-:W-:Y:S02]  /*86c0*/  SEL R90, RZ, 0x1, P0 ;  /* 0x00000001ff5a7807 */ /* 0x000fe40000000000 */
.L_x_144:
[----:B------:R-:W-:Y:S05]  /*86d0*/  BSYNC B1 ;  /* 0x0000000000017941 */ /* 0x000fea0003800000 */
.L_x_143:
        /* <DEDUP_REMOVED lines=21> */
.L_x_148:
[----:B----4-:R-:W-:Y:S01]  /*8830*/  LOP3.LUT R20, R56, 0xffffe000, RZ, 0xc0, !PT ;  /* 0xffffe00038147812 */ /* 0x010fe200078ec0ff */
[----:B------:R-:W-:Y:S05]  /*8840*/  WARPSYNC.ALL ;  /* 0x0000000000007948 */ /* 0x000fea0003800000 */
[----:B------:R-:W-:Y:S01]  /*8850*/  R2UR UR4, R34 ;  /* 0x00000000220472ca */ /* 0x000fe200000e0000 */
[----:B------:R-:W-:Y:S01]  /*8860*/  IMAD.U32 R92, RZ, RZ, UR43 ;  /* 0x0000002bff5c7e24 */ /* 0x000fe2000f8e00ff */
[----:B------:R-:W-:Y:S01]  /*8870*/  LOP3.LUT R21, R57, 0xffffe000, RZ, 0xc0, !PT ;  /* 0xffffe00039157812 */ /* 0x000fe200078ec0ff */
[----:B-1----:R-:W-:Y:S01]  /*8880*/  IMAD.U32 R91, RZ, RZ, UR37 ;  /* 0x00000025ff5b7e24 */ /* 0x002fe2000f8e00ff */
        /* <DEDUP_REMOVED lines=8> */
[----:B------:R-:W-:Y:S03]  /*8910*/  @P6 SHF.L.U32 R93, R90, 0x1f, RZ ;  /* 0x0000001f5a5d6819 */ /* 0x000fe600000006ff */
        /* <DEDUP_REMOVED lines=83> */
.L_x_150:
[----:B------:R-:W-:Y:S05]  /*8e50*/  BSYNC.RECONVERGENT B0 ;  /* 0x0000000000007941 */ /* 0x000fea0003800200 */
.L_x_149:
        /* <DEDUP_REMOVED lines=18> */
[----:B------:R-:W-:Y:S04]  /*8f80*/  SHF.L.U32 R5, R90, 0x1f, RZ ;  /* 0x0000001f5a057819 */ /* 0x000fe800000006ff */
[----:B------:R-:W1:Y:S02]  /*8f90*/  SYNCS.PHASECHK.TRANS64.TRYWAIT P0, [R92+URZ+0x80], R5 ;  /* 0x000080055c0075a7 */ /* 0x000e6400080011ff */
[----:B-1----:R-:W-:Y:S05]  /*8fa0*/  @!P0 BRA `(.L_x_155) ;  /* 0x0000003800088947 */ /* 0x002fea0003800000 */
.L_x_154:
[----:B------:R-:W-:Y:S05]  /*8fb0*/  BSYNC B0 ;  /* 0x0000000000007941 */ /* 0x000fea0003800000 */
.L_x_153:
[----:B------:R-:W-:Y:S01]  /*8fc0*/  ISETP.NE.AND P0, PT, R89, RZ, PT ;  /* 0x000000ff5900720c */ /* 0x000fe20003f05270 */
[----:B------:R-:W-:Y:S11]  /*8fd0*/  VIADD R88, R88, 0x1 ;  /* 0x0000000158587836 */ /* 0x000ff60000000000 */
[----:B------:R-:W-:Y:S01]  /*8fe0*/  @!UPT UIADD3 URZ, UPT, UPT, URZ, URZ, URZ ;  /* 0x000000fffffff290 */ /* 0x000fe2000fffe0ff */
[----:B------:R2:W4:Y:S04]  /*8ff0*/  @P0 LDS.128 R56, [R4] ;  /* 0x0000000004380984 */ /* 0x0005280000000c00 */
[----:B------:R2:W2:Y:S04]  /*9000*/  @P0 LDS.128 R52, [R3+0x10] ;  /* 0x0000100003340984 */ /* 0x0004a80000000c00 */
[----:B------:R2:W2:Y:S04]  /*9010*/  @P0 LDS.128 R48, [R2+0x20] ;  /* 0x0000200002300984 */ /* 0x0004a80000000c00 */
[----:B------:R2:W2:Y:S01]  /*9020*/  @P0 LDS.128 R44, [R0+0x30] ;  /* 0x00003000002c0984 */ /* 0x0004a20000000c00 */
[C---:B------:R-:W-:Y:S04]  /*9030*/  ISETP.NE.AND P0, PT, R88.reuse, 0x4, PT ;  /* 0x000000045800780c */ /* 0x040fe80003f05270 */
[----:B-1----:R-:W-:Y:S02]  /*9040*/  SEL R5, RZ, 0x1, P0 ;  /* 0x00000001ff057807 */ /* 0x002fe40000000000 */
[----:B------:R-:W-:Y:S02]  /*9050*/  SEL R88, R88, RZ, P0 ;  /* 0x000000ff58587207 */ /* 0x000fe40000000000 */
[----:B------:R-:W-:Y:S02]  /*9060*/  LOP3.LUT R90, R90, R5, RZ, 0x3c, !PT ;  /* 0x000000055a5a7212 */ /* 0x000fe400078e3cff */
.L_x_152:
[----:B------:R-:W-:Y:S05]  /*9070*/  BSYNC B1 ;  /* 0x0000000000017941 */ /* 0x000fea0003800000 */
.L_x_151:
        /* <DEDUP_REMOVED lines=21> */
.L_x_156:
[----:B----4-:R-:W-:Y:S01]  /*91d0*/  LOP3.LUT R20, R56, 0xffffe000, RZ, 0xc0, !PT ;  /* 0xffffe00038147812 */ /* 0x010fe200078ec0ff */
        /* <DEDUP_REMOVED lines=11> */
[----:B-1----:R-:W1:Y:S10]  /*9290*/  LDTM.x16 R4, tmem[UR4+0x40] ;  /* 0x00004004000479ee */ /* 0x002e740008240000 */
        /* <DEDUP_REMOVED lines=31> */
[----:B------:R1:W-:Y:S01]  /*9490*/  STS.128 [R79], R36 ;  /* 0x000000244f007388 */ /* 0x0003e20000000c00 */
        /* <DEDUP_REMOVED lines=45> */
[----:B------:R-:W-:Y:S02]  /*9770*/  UIADD3 UR8, UP0, UPT, UR52, 0x680, URZ ;  /* 0x0000068034087890 */ /* 0x000fe4000ff1e0ff */
[----:B------:R-:W-:Y:S02]  /*9780*/  UIADD3 UR5, UPT, UPT, UR41, 0x40, URZ ;  /* 0x0000004029057890 */ /* 0x000fe4000fffe0ff */
[----:B------:R-:W-:Y:S01]  /*9790*/  MOV R73, UR10 ;  /* 0x0000000a00497c02 */ /* 0x000fe20008000f00 */
[----:B------:R-:W-:Y:S01]  /*97a0*/  UIADD3.X UR9, UPT, UPT, URZ, UR53, URZ, UP0, !UPT ;  /* 0x00000035ff097290 */ /* 0x000fe200087fe4ff */
[----:B------:R-:W-:Y:S02]  /*97b0*/  UMOV UR6, UR42 ;  /* 0x0000002a00067c82 */ /* 0x000fe40008000000 */
[----:B------:R-:W-:Y:S01]  /*97c0*/  R2UR UR4, R73 ;  /* 0x00000000490472ca */ /* 0x000fe200000e0000 */
[----:B------:R-:W-:Y:S11]  /*97d0*/  UMOV UR7, UR36 ;  /* 0x0000002400077c82 */ /* 0x000ff60008000000 */
[----:B------:R-:W-:Y:S01]  /*97e0*/  @!UPT UIADD3 URZ, UPT, UPT, URZ, URZ, URZ ;  /* 0x000000fffffff290 */ /* 0x000fe2000fffe0ff */
[----:B------:R2:W-:Y:S01]  /*97f0*/  UTMASTG.3D [UR4], [UR8] ;  /* 0x00000004080073b5 */ /* 0x0005e20008010000 */
[----:B------:R0:W-:Y:S01]  /*9800*/  UTMACMDFLUSH ;  /* 0x00000000000079b7 */ /* 0x0001e20000000000 */
[----:B--2---:R-:W-:Y:S04]  /*9810*/  DEPBAR.LE SB0, 0x1 ;  /* 0x000080400000791a */ /* 0x004fe80000000000 */
.L_x_158:
[----:B------:R-:W-:Y:S05]  /*9820*/  BSYNC.RECONVERGENT B0 ;  /* 0x0000000000007941 */ /* 0x000fea0003800200 */
.L_x_157:
        /* <DEDUP_REMOVED lines=21> */
.L_x_162:
[----:B------:R-:W-:Y:S05]  /*9980*/  BSYNC B0 ;  /* 0x0000000000007941 */ /* 0x000fea0003800000 */
.L_x_161:
        /* <DEDUP_REMOVED lines=11> */
.L_x_160:
[----:B------:R-:W-:Y:S05]  /*9a40*/  BSYNC B1 ;  /* 0x0000000000017941 */ /* 0x000fea0003800000 */
.L_x_159:
        /* <DEDUP_REMOVED lines=21> */
.L_x_164:
        /* <DEDUP_REMOVED lines=98> */
.L_x_166:
[----:B------:R-:W-:Y:S05]  /*a1c0*/  BSYNC.RECONVERGENT B0 ;  /* 0x0000000000007941 */ /* 0x000fea0003800200 */
.L_x_165:
        /* <DEDUP_REMOVED lines=21> */
.L_x_170:
[----:B------:R-:W-:Y:S05]  /*a320*/  BSYNC B0 ;  /* 0x0000000000007941 */ /* 0x000fea0003800000 */
.L_x_169:
        /* <DEDUP_REMOVED lines=11> */
.L_x_168:
[----:B------:R-:W-:Y:S05]  /*a3e0*/  BSYNC B1 ;  /* 0x0000000000017941 */ /* 0x000fea0003800000 */
.L_x_167:
        /* <DEDUP_REMOVED lines=21> */
.L_x_172:
        /* <DEDUP_REMOVED lines=98> */
.L_x_174:
[----:B------:R-:W-:Y:S05]  /*ab60*/  BSYNC.RECONVERGENT B0 ;  /* 0x0000000000007941 */ /* 0x000fea0003800200 */
.L_x_173:
        /* <DEDUP_REMOVED lines=13> */
[C---:B------:R-:W-:Y:S01]  /*ac40*/  @P1 IMAD R3, R88.reuse, 0x2000, R79 ;  /* 0x0000200058031824 */ /* 0x040fe200078e024f */
[C---:B------:R-:W-:Y:S01]  /*ac50*/  @P1 LEA R0, R88.reuse, R77, 0xd ;  /* 0x0000004d58001211 */ /* 0x040fe200078e68ff */
[C---:B------:R-:W-:Y:S02]  /*ac60*/  @P1 IMAD R2, R88.reuse, 0x2000, R78 ;  /* 0x0000200058021824 */ /* 0x040fe400078e024e */
[----:B------:R-:W-:Y:S01]  /*ac70*/  @P1 IMAD R88, R88, 0x2000, R85 ;  /* 0x0000200058581824 */ /* 0x000fe200078e0255 */
[----:B------:R-:W-:Y:S06]  /*ac80*/  @P0 BRA `(.L_x_178) ;  /* 0x00000000000c0947 */ /* 0x000fec0003800000 */
[----:B-1----:R-:W-:Y:S04]  /*ac90*/  SHF.L.U32 R5, R90, 0x1f, RZ ;  /* 0x0000001f5a057819 */ /* 0x002fe800000006ff */
[----:B------:R-:W1:Y:S02]  /*aca0*/  SYNCS.PHASECHK.TRANS64.TRYWAIT P0, [R92+URZ+0x80], R5 ;  /* 0x000080055c0075a7 */ /* 0x000e6400080011ff */
[----:B-1----:R-:W-:Y:S05]  /*acb0*/  @!P0 BRA `(.L_x_179) ;  /* 0x0000001c00008947 */ /* 0x002fea0003800000 */
.L_x_178:
[----:B------:R-:W-:Y:S05]  /*acc0*/  BSYNC B0 ;  /* 0x0000000000007941 */ /* 0x000fea0003800000 */
.L_x_177:
[----:B------:R-:W-:Y:S11]  /*acd0*/  ISETP.NE.AND P0, PT, R89, RZ, PT ;  /* 0x000000ff5900720c */ /* 0x000ff60003f05270 */
[----:B------:R-:W-:Y:S02]  /*ace0*/  @!UPT UIADD3 URZ, UPT, UPT, URZ, URZ, URZ ;  /* 0x000000fffffff290 */ /* 0x000fe4000fffe0ff */
[----:B------:R2:W4:Y:S04]  /*acf0*/  @P0 LDS.128 R56, [R3] ;  /* 0x0000000003380984 */ /* 0x0005280000000c00 */
[----:B------:R2:W1:Y:S04]  /*ad00*/  @P0 LDS.128 R52, [R2+0x10] ;  /* 0x0000100002340984 */ /* 0x0004680000000c00 */
[----:B------:R2:W1:Y:S04]  /*ad10*/  @P0 LDS.128 R48, [R0+0x20] ;  /* 0x0000200000300984 */ /* 0x0004680000000c00 */
[----:B------:R2:W1:Y:S02]  /*ad20*/  @P0 LDS.128 R44, [R88+0x30] ;  /* 0x00003000582c0984 */ /* 0x0004640000000c00 */
.L_x_176:
[----:B------:R-:W-:Y:S05]  /*ad30*/  BSYNC B1 ;  /* 0x0000000000017941 */ /* 0x000fea0003800000 */
.L_x_175:
        /* <DEDUP_REMOVED lines=21> */
.L_x_180:
[----:B------:R-:W-:Y:S01]  /*ae90*/  ISETP.NE.AND P0, PT, R81, RZ, PT ;  /* 0x000000ff5100720c */ /* 0x000fe20003f05270 */
[----:B------:R-:W-:Y:S05]  /*aea0*/  WARPSYNC.ALL ;  /* 0x0000000000007948 */ /* 0x000fea0003800000 */
[----:B------:R-:W-:Y:S01]  /*aeb0*/  R2UR UR4, R34 ;  /* 0x00000000220472ca */ /* 0x000fe200000e0000 */
[----:B------:R-:W-:Y:S01]  /*aec0*/  VIADD R87, R87, 0x110 ;  /* 0x0000011057577836 */ /* 0x000fe20000000000 */
[----:B----4-:R-:W-:Y:S01]  /*aed0*/  LOP3.LUT R0, R56, 0xffffe000, RZ, 0xc0, !PT ;  /* 0xffffe00038007812 */ /* 0x010fe200078ec0ff */
[----:B------:R-:W-:Y:S01]  /*aee0*/  BSSY.RECONVERGENT B0, `(.L_x_181) ;  /* 0x0000059000007945 */ /* 0x000fe20003800200 */
[----:B------:R-:W-:Y:S02]  /*aef0*/  LOP3.LUT R2, R57, 0xffffe000, RZ, 0xc0, !PT ;  /* 0xffffe00039027812 */ /* 0x000fe400078ec0ff */
[----:B------:R-:W-:Y:S02]  /*af00*/  LOP3.LUT R3, R58, 0xffffe000, RZ, 0xc0, !PT ;  /* 0xffffe0003a037812 */ /* 0x000fe400078ec0ff */
[----:B------:R-:W-:Y:S02]  /*af10*/  LOP3.LUT R20, R59, 0xffffe000, RZ, 0xc0, !PT ;  /* 0xffffe0003b147812 */ /* 0x000fe400078ec0ff */
[----:B-1----:R-:W-:Y:S02]  /*af20*/  LOP3.LUT R21, R52, 0xffffe000, RZ, 0xc0, !PT ;  /* 0xffffe00034157812 */ /* 0x002fe400078ec0ff */
[----:B------:R-:W-:Y:S01]  /*af30*/  LOP3.LUT R36, R53, 0xffffe000, RZ, 0xc0, !PT ;  /* 0xffffe00035247812 */ /* 0x000fe200078ec0ff */
[----:B------:R-:W1:Y:S01]  /*af40*/  LDTM.x16 R4, tmem[UR4+0x70] ;  /* 0x00007004000479ee */ /* 0x000e620008240000 */
[----:B------:R-:W-:Y:S01]  /*af50*/  LOP3.LUT R37, R54, 0xffffe000, RZ, 0xc0, !PT ;  /* 0xffffe00036257812 */ /* 0x000fe200078ec0ff */
[----:B------:R-:W-:Y:S01]  /*af60*/  NOP ;  /* 0x0000000000007918 */ /* 0x000fe20000000000 */
[----:B------:R-:W-:Y:S02]  /*af70*/  LOP3.LUT R38, R55, 0xffffe000, RZ, 0xc0, !PT ;  /* 0xffffe00037267812 */ /* 0x000fe400078ec0ff */
[----:B------:R-:W-:Y:S02]  /*af80*/  LOP3.LUT R87, R87, 0xfefffff8, RZ, 0xc0, !PT ;  /* 0xfefffff857577812 */ /* 0x000fe400078ec0ff */
[----:B------:R-:W-:Y:S02]  /*af90*/  LOP3.LUT R39, R48, 0xffffe000, RZ, 0xc0, !PT ;  /* 0xffffe00030277812 */ /* 0x000fe400078ec0ff */
[----:B------:R-:W-:Y:S01]  /*afa0*/  LOP3.LUT R40, R49, 0xffffe000, RZ, 0xc0, !PT ;  /* 0xffffe00031287812 */ /* 0x000fe200078ec0ff */
[----:B-1----:R1:W-:Y:S01]  /*afb0*/  SYNCS.ARRIVE.TRANS64.RED.A1T0 RZ, [R87+URZ], RZ ;  /* 0x000000ff57ff79a7 */ /* 0x0023e200081004ff */
[----:B------:R-:W-:Y:S02]  /*afc0*/  LOP3.LUT R41, R50, 0xffffe000, RZ, 0xc0, !PT ;  /* 0xffffe00032297812 */ /* 0x000fe400078ec0ff */
[----:B------:R-:W-:Y:S02]  /*afd0*/  LOP3.LUT R42, R51, 0xffffe000, RZ, 0xc0, !PT ;  /* 0xffffe000332a7812 */ /* 0x000fe400078ec0ff */
[----:B------:R-:W-:Y:S02]  /*afe0*/  LOP3.LUT R43, R44, 0xffffe000, RZ, 0xc0, !PT ;  /* 0xffffe0002c2b7812 */ /* 0x000fe400078ec0ff */
[----:B------:R-:W-:Y:S02]  /*aff0*/  LOP3.LUT R44, R45, 0xffffe000, RZ, 0xc0, !PT ;  /* 0xffffe0002d2c7812 */ /* 0x000fe400078ec0ff */
[----:B------:R-:W-:Y:S02]  /*b000*/  LOP3.LUT R45, R46, 0xffffe000, RZ, 0xc0, !PT ;  /* 0xffffe0002e2d7812 */ /* 0x000fe400078ec0ff */
[----:B------:R-:W-:Y:S01]  /*b010*/  LOP3.LUT R46, R47, 0xffffe000, RZ, 0xc0, !PT ;  /* 0xffffe0002f2e7812 */ /* 0x000fe200078ec0ff */
[C---:B------:R-:W-:Y:S01]  /*b020*/  FMUL R4, R32.reuse, R4 ;  /* 0x0000000420047220 */ /* 0x040fe20000400000 */
[C---:B------:R-:W-:Y:S01]  /*b030*/  FMUL R5, R32.reuse, R5 ;  /* 0x0000000520057220 */ /* 0x040fe20000400000 */
[C---:B------:R-:W-:Y:S01]  /*b040*/  FMUL R6, R32.reuse, R6 ;  /* 0x0000000620067220 */ /* 0x040fe20000400000 */
[C---:B------:R-:W-:Y:S01]  /*b050*/  FMUL R7, R32.reuse, R7 ;  /* 0x0000000720077220 */ /* 0x040fe20000400000 */
[C---:B------:R-:W-:Y:S01]  /*b060*/  FFMA R4, R35.reuse, R0, R4 ;  /* 0x0000000023047223 */ /* 0x040fe20000000004 */
[C---:B------:R-:W-:Y:S01]  /*b070*/  FFMA R5, R35.reuse, R2, R5 ;  /* 0x0000000223057223 */ /* 0x040fe20000000005 */
[C---:B------:R-:W-:Y:S01]  /*b080*/  FFMA R6, R35.reuse, R3, R6 ;  /* 0x0000000323067223 */ /* 0x040fe20000000006 */
[C---:B------:R-:W-:Y:S01]  /*b090*/  FFMA R7, R35.reuse, R20, R7 ;  /* 0x0000001423077223 */ /* 0x040fe20000000007 */
[C---:B------:R-:W-:Y:S01]  /*b0a0*/  FMUL R8, R32.reuse, R8 ;  /* 0x0000000820087220 */ /* 0x040fe20000400000 */
        /* <DEDUP_REMOVED lines=9> */
[----:B------:R-:W-:Y:S01]  /*b140*/  F2FP.TF32.F32.PACK_B R7, R7 ;  /* 0x00000007ff07723e */ /* 0x000fe200024050ff */
[C---:B------:R-:W-:Y:S01]  /*b150*/  FFMA R11, R35.reuse, R38, R11 ;  /* 0x00000026230b7223 */ /* 0x040fe2000000000b */
[C---:B------:R-:W-:Y:S01]  /*b160*/  FMUL R12, R32.reuse, R12 ;  /* 0x0000000c200c7220 */ /* 0x040fe20000400000 */
[----:B------:R-:W-:Y:S01]  /*b170*/  F2FP.TF32.F32.PACK_B R8, R8 ;  /* 0x00000008ff08723e */ /* 0x000fe200024050ff */
[C---:B------:R-:W-:Y:S01]  /*b180*/  FMUL R13, R32.reuse, R13 ;  /* 0x0000000d200d7220 */ /* 0x040fe20000400000 */
[----:B------:R1:W-:Y:S01]  /*b190*/  STS.128 [R79+0x6000], R4 ;  /* 0x006000044f007388 */ /* 0x0003e20000000c00 */
        /* <DEDUP_REMOVED lines=8> */
[C---:B------:R-:W-:Y:S01]  /*b220*/  FFMA R15, R35.reuse, R42, R15 ;  /* 0x0000002a230f7223 */ /* 0x040fe2000000000f */
[C---:B------:R-:W-:Y:S01]  /*b230*/  FMUL R16, R32.reuse, R16 ;  /* 0x0000001020107220 */ /* 0x040fe20000400000 */
[----:B------:R-:W-:Y:S01]  /*b240*/  F2FP.TF32.F32.PACK_B R12, R12 ;  /* 0x0000000cff0c723e */ /* 0x000fe200024050ff */
[----:B------:R1:W-:Y:S01]  /*b250*/  STS.128 [R78+0x6010], R8 ;  /* 0x006010084e007388 */ /* 0x0003e20000000c00 */
[C---:B------:R-:W-:Y:S01]  /*b260*/  FMUL R17, R32.reuse, R17 ;  /* 0x0000001120117220 */ /* 0x040fe20000400000 */
[C---:B------:R-:W-:Y:S01]  /*b270*/  FMUL R18, R32.reuse, R18 ;  /* 0x0000001220127220 */ /* 0x040fe20000400000 */
[----:B------:R-:W-:Y:S01]  /*b280*/  FMUL R19, R32, R19 ;  /* 0x0000001320137220 */ /* 0x000fe20000400000 */
[----:B------:R-:W-:Y:S01]  /*b290*/  F2FP.TF32.F32.PACK_B R13, R13 ;  /* 0x0000000dff0d723e */ /* 0x000fe200024050ff */
[C---:B------:R-:W-:Y:S01]  /*b2a0*/  FFMA R16, R35.reuse, R43, R16 ;  /* 0x0000002b23107223 */ /* 0x040fe20000000010 */
[----:B------:R-:W-:Y:S01]  /*b2b0*/  F2FP.TF32.F32.PACK_B R14, R14 ;  /* 0x0000000eff0e723e */ /* 0x000fe200024050ff */
[C---:B------:R-:W-:Y:S01]  /*b2c0*/  FFMA R17, R35.reuse, R44, R17 ;  /* 0x0000002c23117223 */ /* 0x040fe20000000011 */
[----:B------:R-:W-:Y:S01]  /*b2d0*/  F2FP.TF32.F32.PACK_B R15, R15 ;  /* 0x0000000fff0f723e */ /* 0x000fe200024050ff */
[C---:B------:R-:W-:Y:S01]  /*b2e0*/  FFMA R18, R35.reuse, R45, R18 ;  /* 0x0000002d23127223 */ /* 0x040fe20000000012 */
[----:B------:R-:W-:Y:S01]  /*b2f0*/  FFMA R19, R35, R46, R19 ;  /* 0x0000002e23137223 */ /* 0x000fe20000000013 */
[----:B------:R-:W-:Y:S02]  /*b300*/  F2FP.TF32.F32.PACK_B R16, R16 ;  /* 0x00000010ff10723e */ /* 0x000fe400024050ff */
[----:B------:R1:W-:Y:S01]  /*b310*/  STS.128 [R77+0x6020], R12 ;  /* 0x0060200c4d007388 */ /* 0x0003e20000000c00 */
[----:B------:R-:W-:Y:S02]  /*b320*/  F2FP.TF32.F32.PACK_B R17, R17 ;  /* 0x00000011ff11723e */ /* 0x000fe400024050ff */
        /* <DEDUP_REMOVED lines=20> */
.L_x_182:
[----:B------:R-:W-:Y:S05]  /*b470*/  BSYNC.RECONVERGENT B0 ;  /* 0x0000000000007941 */ /* 0x000fea0003800200 */
.L_x_181:
[----:B------:R-:W-:Y:S01]  /*b480*/  BAR.SYNC.DEFER_BLOCKING 0x1, 0x80 ;  /* 0x0042000000007b1d */ /* 0x000fe20000010000 */
[----:B------:R-:W-:Y:S01]  /*b490*/  UISETP.NE.AND UP0, UPT, UR49, -0x8, UPT ;  /* 0xfffffff83100788c */ /* 0x000fe2000bf05270 */
[----:B------:R-:W-:Y:S08]  /*b4a0*/  IADD3 R0, PT, PT, R30, 0x1, RZ ;  /* 0x000000011e007810 */ /* 0x000ff00007ffe0ff */
[----:B------:R-:W-:Y:S05]  /*b4b0*/  BRA.U !UP0, `(.L_x_183) ;  /* 0x0000000108287547 */ /* 0x000fea000b800000 */
[----:B------:R-:W-:Y:S01]  /*b4c0*/  ISETP.NE.AND P0, PT, R86, RZ, PT ;  /* 0x000000ff5600720c */ /* 0x000fe20003f05270 */
[----:B------:R-:W-:Y:S01]  /*b4d0*/  IMAD.U32 R3, RZ, RZ, UR51 ;  /* 0x00000033ff037e24 */ /* 0x000fe2000f8e00ff */
[----:B------:R-:W-:Y:S01]  /*b4e0*/  UIADD3 UR51, UPT, UPT, UR51, 0x1, URZ ;  /* 0x0000000133337890 */ /* 0x000fe2000fffe0ff */
[----:B------:R-:W-:Y:S03]  /*b4f0*/  IMAD.U32 R2, RZ, RZ, UR37 ;  /* 0x00000025ff027e24 */ /* 0x000fe6000f8e00ff */
[----:B------:R-:W-:Y:S04]  /*b500*/  UISETP.NE.AND UP0, UPT, UR51, 0x4, UPT ;  /* 0x000000043300788c */ /* 0x000fe8000bf05270 */
[----:B------:R-:W-:Y:S03]  /*b510*/  USEL UR51, UR51, URZ, UP0 ;  /* 0x000000ff33337287 */ /* 0x000fe60008000000 */
[----:B------:R-:W-:Y:S05]  /*b520*/  @P0 LEA R3, R3, UR48, 0x3 ;  /* 0x0000003003030c11 */ /* 0x000fea000f8e18ff */
[----:B------:R-:W-:Y:S05]  /*b530*/  @P0 VIADD R3, R3, 0xa0 ;  /* 0x000000a003030836 */ /* 0x000fea0000000000 */
[----:B------:R-:W-:Y:S04]  /*b540*/  @P0 PRMT R2, R2, 0x654, R3 ;  /* 0x0000065402020816 */ /* 0x000fe80000000003 */
[----:B------:R2:W-:Y:S03]  /*b550*/  @P0 SYNCS.ARRIVE.TRANS64.RED.A1T0 RZ, [R2+URZ], RZ ;  /* 0x000000ff02ff09a7 */ /* 0x0005e600081004ff */
.L_x_183:
[----:B------:R-:W-:Y:S01]  /*b560*/  ISETP.NE.AND P2, PT, R82, RZ, PT ;  /* 0x000000ff5200720c */ /* 0x000fe20003f45270 */
[----:B------:R-:W-:Y:S01]  /*b570*/  UIADD3 UR49, UPT, UPT, UR49, 0x8, URZ ;  /* 0x0000000831317890 */ /* 0x000fe2000fffe0ff */
[----:B------:R-:W-:Y:S01]  /*b580*/  ISETP.NE.AND P0, PT, R84, 0x2, PT ;  /* 0x000000025400780c */ /* 0x000fe20003f05270 */
[----:B------:R-:W-:Y:S01]  /*b590*/  IMAD.IADD R20, R29, 0x1, R66 ;  /* 0x000000011d147824 */ /* 0x000fe200078e0242 */
[----:B------:R-:W-:Y:S01]  /*b5a0*/  ISETP.NE.AND P1, PT, R0, 0x4, PT ;  /* 0x000000040000780c */ /* 0x000fe20003f25270 */
[----:B------:R-:W-:Y:S01]  /*b5b0*/  IMAD.IADD R21, R31, 0x1, R68 ;  /* 0x000000011f157824 */ /* 0x000fe200078e0244 */
[----:B--2---:R-:W-:Y:S02]  /*b5c0*/  SEL R2, RZ, 0x1, P0 ;  /* 0x00000001ff027807 */ /* 0x004fe40000000000 */
[----:B------:R-:W-:Y:S02]  /*b5d0*/  SEL R3, RZ, 0x1, P1 ;  /* 0x00000001ff037807 */ /* 0x000fe40000800000 */
[----:B------:R-:W-:Y:S02]  /*b5e0*/  LOP3.LUT R75, R75, R2, RZ, 0x3c, !PT ;  /* 0x000000024b4b7212 */ /* 0x000fe400078e3cff */
[----:B------:R-:W-:Y:S02]  /*b5f0*/  LOP3.LUT R76, R76, R3, RZ, 0x3c, !PT ;  /* 0x000000034c4c7212 */ /* 0x000fe400078e3cff */
[----:B------:R-:W-:Y:S02]  /*b600*/  @P2 R2UR UR36, R74 ;  /* 0x000000004a2422ca */ /* 0x000fe400000e0000 */
[----:B------:R-:W-:Y:S02]  /*b610*/  SEL R84, R84, RZ, P0 ;  /* 0x000000ff54547207 */ /* 0x000fe40000000000 */
[----:B------:R-:W-:Y:S01]  /*b620*/  SEL R30, R0, RZ, P1 ;  /* 0x000000ff001e7207 */ /* 0x000fe20000800000 */
[----:B------:R-:W-:Y:S10]  /*b630*/  @P2 BRA `(.L_x_184) ;  /* 0xffffffa400ac2947 */ /* 0x000ff4000383ffff */
[----:B------:R-:W-:-:S09]  /*b640*/  UISETP.NE.AND UP0, UPT, UR50, URZ, UPT ;  /* 0x000000ff3200728c */ /* 0x000fd2000bf05270 */
[----:B------:R-:W-:Y:S05]  /*b650*/  BRA.U !UP0, `(.L_x_185) ;  /* 0x0000000108487547 */ /* 0x000fea000b800000 */
[----:B------:R-:W2:Y:S02]  /*b660*/  LDCU.64 UR4, c[0x0][0x890] ;  /* 0x00011200ff0477ac */ /* 0x000ea40008000a00 */
[----:B--2---:R-:W-:-:S04]  /*b670*/  UISETP.NE.U32.AND UP0, UPT, UR4, URZ, UPT ;  /* 0x000000ff0400728c */ /* 0x004fc8000bf05070 */
[----:B------:R-:W-:-:S09]  /*b680*/  UISETP.NE.AND.EX UP0, UPT, UR5, URZ, UPT, UP0 ;  /* 0x000000ff0500728c */ /* 0x000fd2000bf05300 */
[----:B------:R-:W-:Y:S05]  /*b690*/  BRA.U UP0, `(.L_x_186) ;  /* 0x00000001000c7547 */ /* 0x000fea000b800000 */
[----:B------:R-:W-:-:S13]  /*b6a0*/  FSETP.NEU.AND P0, PT, R35, RZ, PT ;  /* 0x000000ff2300720b */ /* 0x000fda0003f0d000 */
[----:B------:R-:W-:Y:S05]  /*b6b0*/  @!P0 EXIT ;  /* 0x000000000000894d */ /* 0x000fea0003800000 */
[----:B------:R-:W-:Y:S05]  /*b6c0*/  BRA `(.L_x_185) ;  /* 0x00000000002c7947 */ /* 0x000fea0003800000 */
.L_x_186:
[----:B------:R-:W-:Y:S01]  /*b6d0*/  ISETP.NE.AND P0, PT, R83, RZ, PT ;  /* 0x000000ff5300720c */ /* 0x000fe20003f05270 */
[----:B------:R-:W-:-:S12]  /*b6e0*/  BSSY.RECONVERGENT B0, `(.L_x_185) ;  /* 0x0000009000007945 */ /* 0x000fd80003800200 */
[----:B------:R-:W-:Y:S05]  /*b6f0*/  @P0 BRA `(.L_x_187) ;  /* 0x0000000000140947 */ /* 0x000fea0003800000 */
[----:B------:R-:W2:Y:S02]  /*b700*/  LDCU.64 UR4, c[0x0][0x888] ;  /* 0x00011100ff0477ac */ /* 0x000ea40008000a00 */
[----:B--2---:R-:W-:-:S04]  /*b710*/  ISETP.NE.U32.AND P0, PT, RZ, UR4, PT ;  /* 0x00000004ff007c0c */ /* 0x004fc8000bf05070 */
[----:B------:R-:W-:-:S13]  /*b720*/  ISETP.NE.AND.EX P0, PT, RZ, UR5, PT, P0 ;  /* 0x00000005ff007c0c */ /* 0x000fda000bf05300 */
[----:B------:R-:W-:Y:S05]  /*b730*/  @!P0 EXIT ;  /* 0x000000000000894d */ /* 0x000fea0003800000 */
[----:B------:R-:W-:Y:S05]  /*b740*/  BRA `(.L_x_188) ;  /* 0x0000000000087947 */ /* 0x000fea0003800000 */
.L_x_187:
[----:B------:R-:W-:-:S13]  /*b750*/  FSETP.NEU.AND P0, PT, R35, RZ, PT ;  /* 0x000000ff2300720b */ /* 0x000fda0003f0d000 */
[----:B------:R-:W-:Y:S05]  /*b760*/  @!P0 EXIT ;  /* 0x000000000000894d */ /* 0x000fea0003800000 */
.L_x_188:
[----:B------:R-:W-:Y:S05]  /*b770*/  BSYNC.RECONVERGENT B0 ;  /* 0x0000000000007941 */ /* 0x000fea0003800200 */
.L_x_185:
[----:B------:R-:W-:Y:S01]  /*b780*/  ULEA UR4, UR51, UR48, 0x3 ;  /* 0x0000003033047291 */ /* 0x000fe2000f8e18ff */
[----:B------:R-:W-:-:S04]  /*b790*/  DEPBAR.LE SB0, 0x0 ;  /* 0x000080000000791a */ /* 0x000fc80000000000 */
[----:B------:R-:W-:-:S04]  /*b7a0*/  UIADD3 UR4, UPT, UPT, UR4, 0xa0, URZ ;  /* 0x000000a004047890 */ /* 0x000fc8000fffe0ff */
[----:B------:R-:W-:-:S09]  /*b7b0*/  UPRMT UR4, UR37, 0x654, UR4 ;  /* 0x0000065425047896 */ /* 0x000fd20008000004 */
[----:B------:R-:W-:Y:S01]  /*b7c0*/  SYNCS.ARRIVE.TRANS64.RED.A1T0 RZ, [UR4], RZ ;  /* 0x000000ffffff79a7 */ /* 0x000fe20008100404 */
[----:B------:R-:W-:Y:S05]  /*b7d0*/  EXIT ;  /* 0x000000000000794d */ /* 0x000fea0003800000 */
.L_x_24:
[----:B--2---:R2:W4:Y:S02]  /*b7e0*/  SYNCS.PHASECHK.TRANS64.TRYWAIT P0, [R3+URZ+0x140], R2 ;  /* 0x00014002030075a7 */ /* 0x00452400080011ff */
[----:B----4-:R-:W-:Y:S05]  /*b7f0*/  @!P0 NANOSLEEP.SYNCS 0x989680 ;  /* 0x009896800000895d */ /* 0x010fea0003900000 */
[----:B------:R-:W4:Y:S02]  /*b800*/  @!P0 SYNCS.PHASECHK.TRANS64 P0, [R3+URZ+0x140], R2 ;  /* 0x00014002030085a7 */ /* 0x000f2400080010ff */
[----:B----4-:R-:W-:Y:S05]  /*b810*/  @!P0 BRA `(.L_x_24) ;  /* 0xfffffffc00f08947 */ /* 0x010fea000383ffff */
[----:B------:R-:W-:Y:S05]  /*b820*/  BRA `(.L_x_189) ;  /* 0xffffff60001c7947 */ /* 0x000fea000383ffff */
.L_x_27:
[----:B-1----:R-:W-:-:S07]  /*b830*/  MOV R2, UR33 ;  /* 0x0000002100027c02 */ /* 0x002fce0008000f00 */
.L_x_190:
[----:B-1----:R1:W2:Y:S02]  /*b840*/  SYNCS.PHASECHK.TRANS64.TRYWAIT P0, [R2+URZ+0x40], R5 ;  /* 0x00004005020075a7 */ /* 0x0022a400080011ff */
[----:B--2---:R-:W-:Y:S05]  /*b850*/  @!P0 NANOSLEEP.SYNCS 0x989680 ;  /* 0x009896800000895d */ /* 0x004fea0003900000 */
[----:B------:R-:W2:Y:S02]  /*b860*/  @!P0 SYNCS.PHASECHK.TRANS64 P0, [R2+URZ+0x40], R5 ;  /* 0x00004005020085a7 */ /* 0x000ea400080010ff */
[----:B--2---:R-:W-:Y:S05]  /*b870*/  @!P0 BRA `(.L_x_190) ;  /* 0xfffffffc00f08947 */ /* 0x004fea000383ffff */
[----:B------:R-:W-:Y:S05]  /*b880*/  BRA `(.L_x_26) ;  /* 0xffffff6000847947 */ /* 0x000fea000383ffff */
.L_x_34:
[----:B-1----:R-:W-:-:S07]  /*b890*/  MOV R2, UR17 ;  /* 0x0000001100027c02 */ /* 0x002fce0008000f00 */
.L_x_191:
[----:B-1----:R1:W2:Y:S02]  /*b8a0*/  SYNCS.PHASECHK.TRANS64.TRYWAIT P0, [R2+URZ+0x40], R5 ;  /* 0x00004005020075a7 */ /* 0x0022a400080011ff */
[----:B--2---:R-:W-:Y:S05]  /*b8b0*/  @!P0 NANOSLEEP.SYNCS 0x989680 ;  /* 0x009896800000895d */ /* 0x004fea0003900000 */
[----:B------:R-:W2:Y:S02]  /*b8c0*/  @!P0 SYNCS.PHASECHK.TRANS64 P0, [R2+URZ+0x40], R5 ;  /* 0x00004005020085a7 */ /* 0x000ea400080010ff */
[----:B--2---:R-:W-:Y:S05]  /*b8d0*/  @!P0 BRA `(.L_x_191) ;  /* 0xfffffffc00f08947 */ /* 0x004fea000383ffff */
[----:B------:R-:W-:Y:S05]  /*b8e0*/  BRA `(.L_x_33) ;  /* 0xffffff6400407947 */ /* 0x000fea000383ffff */
.L_x_39:
[----:B-1----:R1:W2:Y:S02]  /*b8f0*/  SYNCS.PHASECHK.TRANS64.TRYWAIT P0, [R2+URZ+0xd0], R3 ;  /* 0x0000d003020075a7 */ /* 0x0022a400080011ff */
[----:B--2---:R-:W-:Y:S05]  /*b900*/  @!P0 NANOSLEEP.SYNCS 0x989680 ;  /* 0x009896800000895d */ /* 0x004fea0003900000 */
[----:B------:R-:W2:Y:S02]  /*b910*/  @!P0 SYNCS.PHASECHK.TRANS64 P0, [R2+URZ+0xd0], R3 ;  /* 0x0000d003020085a7 */ /* 0x000ea400080010ff */
[----:B--2---:R-:W-:Y:S05]  /*b920*/  @!P0 BRA `(.L_x_39) ;  /* 0xfffffffc00f08947 */ /* 0x004fea000383ffff */
[----:B------:R-:W-:Y:S05]  /*b930*/  BRA `(.L_x_192) ;  /* 0xffffff6400e47947 */ /* 0x000fea000383ffff */
.L_x_43:
[----:B---3--:R-:W-:-:S07]  /*b940*/  MOV R0, UR4 ;  /* 0x0000000400007c02 */ /* 0x008fce0008000f00 */
.L_x_193:
[----:B-1----:R1:W2:Y:S02]  /*b950*/  SYNCS.PHASECHK.TRANS64.TRYWAIT P0, [R0+URZ], R3 ;  /* 0x00000003000075a7 */ /* 0x0022a400080011ff */
[----:B--2---:R-:W-:Y:S05]  /*b960*/  @!P0 NANOSLEEP.SYNCS 0x989680 ;  /* 0x009896800000895d */ /* 0x004fea0003900000 */
[----:B------:R-:W2:Y:S02]  /*b970*/  @!P0 SYNCS.PHASECHK.TRANS64 P0, [R0+URZ], R3 ;  /* 0x00000003000085a7 */ /* 0x000ea400080010ff */
[----:B--2---:R-:W-:Y:S05]  /*b980*/  @!P0 BRA `(.L_x_193) ;  /* 0xfffffffc00f08947 */ /* 0x004fea000383ffff */
[----:B------:R-:W-:Y:S05]  /*b990*/  BRA `(.L_x_194) ;  /* 0xffffff6c00547947 */ /* 0x000fea000383ffff */
.L_x_44:
[----:B---3--:R-:W-:-:S07]  /*b9a0*/  MOV R0, UR4 ;  /* 0x0000000400007c02 */ /* 0x008fce0008000f00 */
.L_x_195:
[----:B-1----:R1:W2:Y:S02]  /*b9b0*/  SYNCS.PHASECHK.TRANS64.TRYWAIT P0, [R0+URZ], R3 ;  /* 0x00000003000075a7 */ /* 0x0022a400080011ff */
[----:B--2---:R-:W-:Y:S05]  /*b9c0*/  @!P0 NANOSLEEP.SYNCS 0x989680 ;  /* 0x009896800000895d */ /* 0x004fea0003900000 */
[----:B------:R-:W2:Y:S02]  /*b9d0*/  @!P0 SYNCS.PHASECHK.TRANS64 P0, [R0+URZ], R3 ;  /* 0x00000003000085a7 */ /* 0x000ea400080010ff */
[----:B--2---:R-:W-:Y:S05]  /*b9e0*/  @!P0 BRA `(.L_x_195) ;  /* 0xfffffffc00f08947 */ /* 0x004fea000383ffff */
[----:B------:R-:W-:Y:S05]  /*b9f0*/  BRA `(.L_x_196) ;  /* 0xffffff6c00607947 */ /* 0x000fea000383ffff */
.L_x_45:
[----:B---3--:R-:W-:-:S07]  /*ba00*/  MOV R0, UR4 ;  /* 0x0000000400007c02 */ /* 0x008fce0008000f00 */
.L_x_197:
[----:B-1----:R1:W2:Y:S02]  /*ba10*/  SYNCS.PHASECHK.TRANS64.TRYWAIT P0, [R0+URZ], R3 ;  /* 0x00000003000075a7 */ /* 0x0022a400080011ff */
[----:B--2---:R-:W-:Y:S05]  /*ba20*/  @!P0 NANOSLEEP.SYNCS 0x989680 ;  /* 0x009896800000895d */ /* 0x004fea0003900000 */
[----:B------:R-:W2:Y:S02]  /*ba30*/  @!P0 SYNCS.PHASECHK.TRANS64 P0, [R0+URZ], R3 ;  /* 0x00000003000085a7 */ /* 0x000ea400080010ff */
[----:B--2---:R-:W-:Y:S05]  /*ba40*/  @!P0 BRA `(.L_x_197) ;  /* 0xfffffffc00f08947 */ /* 0x004fea000383ffff */
[----:B------:R-:W-:Y:S05]  /*ba50*/  BRA `(.L_x_198) ;  /* 0xffffff6c006c7947 */ /* 0x000fea000383ffff */
.L_x_46:
[----:B---3--:R-:W-:-:S07]  /*ba60*/  MOV R0, UR4 ;  /* 0x0000000400007c02 */ /* 0x008fce0008000f00 */
.L_x_199:
[----:B-1----:R1:W2:Y:S02]  /*ba70*/  SYNCS.PHASECHK.TRANS64.TRYWAIT P0, [R0+URZ], R3 ;  /* 0x00000003000075a7 */ /* 0x0022a400080011ff */
[----:B--2---:R-:W-:Y:S05]  /*ba80*/  @!P0 NANOSLEEP.SYNCS 0x989680 ;  /* 0x009896800000895d */ /* 0x004fea0003900000 */
[----:B------:R-:W2:Y:S02]  /*ba90*/  @!P0 SYNCS.PHASECHK.TRANS64 P0, [R0+URZ], R3 ;  /* 0x00000003000085a7 */ /* 0x000ea400080010ff */
[----:B--2---:R-:W-:Y:S05]  /*baa0*/  @!P0 BRA `(.L_x_199) ;  /* 0xfffffffc00f08947 */ /* 0x004fea000383ffff */
[----:B------:R-:W-:Y:S05]  /*bab0*/  BRA `(.L_x_200) ;  /* 0xffffff6c00787947 */ /* 0x000fea000383ffff */
.L_x_47:
[----:B---3--:R-:W-:-:S07]  /*bac0*/  MOV R0, UR4 ;  /* 0x0000000400007c02 */ /* 0x008fce0008000f00 */
.L_x_201:
[----:B-1----:R1:W2:Y:S02]  /*bad0*/  SYNCS.PHASECHK.TRANS64.TRYWAIT P0, [R0+URZ], R3 ;  /* 0x00000003000075a7 */ /* 0x0022a400080011ff */
[----:B--2---:R-:W-:Y:S05]  /*bae0*/  @!P0 NANOSLEEP.SYNCS 0x989680 ;  /* 0x009896800000895d */ /* 0x004fea0003900000 */
[----:B------:R-:W2:Y:S02]  /*baf0*/  @!P0 SYNCS.PHASECHK.TRANS64 P0, [R0+URZ], R3 ;  /* 0x00000003000085a7 */ /* 0x000ea400080010ff */
[----:B--2---:R-:W-:Y:S05]  /*bb00*/  @!P0 BRA `(.L_x_201) ;  /* 0xfffffffc00f08947 */ /* 0x004fea000383ffff */
[----:B------:R-:W-:Y:S05]  /*bb10*/  BRA `(.L_x_202) ;  /* 0xffffff6c00847947 */ /* 0x000fea000383ffff */
.L_x_48:
[----:B---3--:R-:W-:-:S07]  /*bb20*/  MOV R0, UR4 ;  /* 0x0000000400007c02 */ /* 0x008fce0008000f00 */
.L_x_203:
[----:B-1----:R1:W2:Y:S02]  /*bb30*/  SYNCS.PHASECHK.TRANS64.TRYWAIT P0, [R0+URZ], R3 ;  /* 0x00000003000075a7 */ /* 0x0022a400080011ff */
[----:B--2---:R-:W-:Y:S05]  /*bb40*/  @!P0 NANOSLEEP.SYNCS 0x989680 ;  /* 0x009896800000895d */ /* 0x004fea0003900000 */
[----:B------:R-:W2:Y:S02]  /*bb50*/  @!P0 SYNCS.PHASECHK.TRANS64 P0, [R0+URZ], R3 ;  /* 0x00000003000085a7 */ /* 0x000ea400080010ff */
[----:B--2---:R-:W-:Y:S05]  /*bb60*/  @!P0 BRA `(.L_x_203) ;  /* 0xfffffffc00f08947 */ /* 0x004fea000383ffff */
[----:B------:R-:W-:Y:S05]  /*bb70*/  BRA `(.L_x_204) ;  /* 0xffffff6c00907947 */ /* 0x000fea000383ffff */
.L_x_49:
[----:B---3--:R-:W-:-:S07]  /*bb80*/  MOV R0, UR4 ;  /* 0x0000000400007c02 */ /* 0x008fce0008000f00 */
.L_x_205:
[----:B-1----:R1:W2:Y:S02]  /*bb90*/  SYNCS.PHASECHK.TRANS64.TRYWAIT P0, [R0+URZ], R3 ;  /* 0x00000003000075a7 */ /* 0x0022a400080011ff */
[----:B--2---:R-:W-:Y:S05]  /*bba0*/  @!P0 NANOSLEEP.SYNCS 0x989680 ;  /* 0x009896800000895d */ /* 0x004fea0003900000 */
[----:B------:R-:W2:Y:S02]  /*bbb0*/  @!P0 SYNCS.PHASECHK.TRANS64 P0, [R0+URZ], R3 ;  /* 0x00000003000085a7 */ /* 0x000ea400080010ff */
[----:B--2---:R-:W-:Y:S05]  /*bbc0*/  @!P0 BRA `(.L_x_205) ;  /* 0xfffffffc00f08947 */ /* 0x004fea000383ffff */
[----:B------:R-:W-:Y:S05]  /*bbd0*/  BRA `(.L_x_206) ;  /* 0xffffff6c009c7947 */ /* 0x000fea000383ffff */
.L_x_52:
[----:B-1----:R1:W2:Y:S02]  /*bbe0*/  SYNCS.PHASECHK.TRANS64.TRYWAIT P0, [R0+URZ+0x130], R5 ;  /* 0x00013005000075a7 */ /* 0x0022a400080011ff */
[----:B--2---:R-:W-:Y:S05]  /*bbf0*/  @!P0 NANOSLEEP.SYNCS 0x989680 ;  /* 0x009896800000895d */ /* 0x004fea0003900000 */
[----:B------:R-:W2:Y:S02]  /*bc00*/  @!P0 SYNCS.PHASECHK.TRANS64 P0, [R0+URZ+0x130], R5 ;  /* 0x00013005000085a7 */ /* 0x000ea400080010ff */
[----:B--2---:R-:W-:Y:S05]  /*bc10*/  @!P0 BRA `(.L_x_52) ;  /* 0xfffffffc00f08947 */ /* 0x004fea000383ffff */
[----:B------:R-:W-:Y:S05]  /*bc20*/  BRA `(.L_x_207) ;  /* 0xffffff6c00fc7947 */ /* 0x000fea000383ffff */
.L_x_53:
[----:B------:R-:W-:-:S07]  /*bc30*/  MOV R0, UR5 ;  /* 0x0000000500007c02 */ /* 0x000fce0008000f00 */
.L_x_208:
[----:B-1----:R1:W2:Y:S02]  /*bc40*/  SYNCS.PHASECHK.TRANS64.TRYWAIT P0, [R0+URZ+0xe0], R7 ;  /* 0x0000e007000075a7 */ /* 0x0022a400080011ff */
[----:B--2---:R-:W-:Y:S05]  /*bc50*/  @!P0 NANOSLEEP.SYNCS 0x989680 ;  /* 0x009896800000895d */ /* 0x004fea0003900000 */
[----:B------:R-:W2:Y:S02]  /*bc60*/  @!P0 SYNCS.PHASECHK.TRANS64 P0, [R0+URZ+0xe0], R7 ;  /* 0x0000e007000085a7 */ /* 0x000ea400080010ff */
[----:B--2---:R-:W-:Y:S05]  /*bc70*/  @!P0 BRA `(.L_x_208) ;  /* 0xfffffffc00f08947 */ /* 0x004fea000383ffff */
[----:B------:R-:W-:Y:S05]  /*bc80*/  BRA `(.L_x_209) ;  /* 0xffffff70000c7947 */ /* 0x000fea000383ffff */
.L_x_54:
[----:B-1----:R1:W2:Y:S02]  /*bc90*/  SYNCS.PHASECHK.TRANS64.TRYWAIT P1, [R0+URZ+0xd0], R5 ;  /* 0x0000d005000075a7 */ /* 0x0022a400080211ff */
[----:B--2---:R-:W-:Y:S05]  /*bca0*/  @!P1 NANOSLEEP.SYNCS 0x989680 ;  /* 0x009896800000995d */ /* 0x004fea0003900000 */
[----:B------:R-:W2:Y:S02]  /*bcb0*/  @!P1 SYNCS.PHASECHK.TRANS64 P1, [R0+URZ+0xd0], R5 ;  /* 0x0000d005000095a7 */ /* 0x000ea400080210ff */
[----:B--2---:R-:W-:Y:S05]  /*bcc0*/  @!P1 BRA `(.L_x_54) ;  /* 0xfffffffc00f09947 */ /* 0x004fea000383ffff */
[----:B------:R-:W-:Y:S05]  /*bcd0*/  BRA `(.L_x_210) ;  /* 0xffffff70003c7947 */ /* 0x000fea000383ffff */
.L_x_57:
[----:B------:R-:W-:-:S07]  /*bce0*/  MOV R0, UR5 ;  /* 0x0000000500007c02 */ /* 0x000fce0008000f00 */
.L_x_211:
[----:B-1----:R1:W2:Y:S02]  /*bcf0*/  SYNCS.PHASECHK.TRANS64.TRYWAIT P0, [R0+URZ+0xe0], R3 ;  /* 0x0000e003000075a7 */ /* 0x0022a400080011ff */
[----:B--2---:R-:W-:Y:S05]  /*bd00*/  @!P0 NANOSLEEP.SYNCS 0x989680 ;  /* 0x009896800000895d */ /* 0x004fea0003900000 */
[----:B------:R-:W2:Y:S02]  /*bd10*/  @!P0 SYNCS.PHASECHK.TRANS64 P0, [R0+URZ+0xe0], R3 ;  /* 0x0000e003000085a7 */ /* 0x000ea400080010ff */
[----:B--2---:R-:W-:Y:S05]  /*bd20*/  @!P0 BRA `(.L_x_211) ;  /* 0xfffffffc00f08947 */ /* 0x004fea000383ffff */
[----:B------:R-:W-:Y:S05]  /*bd30*/  BRA `(.L_x_56) ;  /* 0xffffff7000907947 */ /* 0x000fea000383ffff */
.L_x_66:
[----:B-1----:R-:W-:-:S04]  /*bd40*/  MOV R4, UR6 ;  /* 0x0000000600047c02 */ /* 0x002fc80008000f00 */
[----:B------:R1:W2:Y:S03]  /*bd50*/  SYNCS.PHASECHK.TRANS64.TRYWAIT P0, [R4+URZ+0x8], R5 ;  /* 0x00000805040075a7 */ /* 0x0002a600080011ff */
[----:B--2---:R-:W-:Y:S05]  /*bd60*/  @!P0 NANOSLEEP.SYNCS 0x989680 ;  /* 0x009896800000895d */ /* 0x004fea0003900000 */
[----:B------:R-:W2:Y:S02]  /*bd70*/  @!P0 SYNCS.PHASECHK.TRANS64 P0, [R4+URZ+0x8], R5 ;  /* 0x00000805040085a7 */ /* 0x000ea400080010ff */
[----:B--2---:R-:W-:Y:S05]  /*bd80*/  @!P0 BRA `(.L_x_66) ;  /* 0xfffffffc00ec8947 */ /* 0x004fea000383ffff */
[----:B------:R-:W-:Y:S05]  /*bd90*/  BRA `(.L_x_65) ;  /* 0xffffff7400447947 */ /* 0x000fea000383ffff */
.L_x_68:
[----:B------:R-:W-:Y:S01]  /*bda0*/  BSSY B0, `(.L_x_212) ;  /* 0x0000006000007945 */ /* 0x000fe20003800000 */
[----:B------:R-:W-:-:S07]  /*bdb0*/  MOV R15, 0xffffffff ;  /* 0xffffffff000f7802 */ /* 0x000fce0000000f00 */
[----:B-1---5:R-:W-:Y:S05]  /*bdc0*/  WARPSYNC.COLLECTIVE R15, `(.L_x_213) ;  /* 0x000000000f0c7348 */ /* 0x022fea0003c00000 */
[----:B------:R-:W-:Y:S02]  /*bdd0*/  ELECT P6, UR79, PT ;  /* 0x00000000004f782f */ /* 0x000fe400038c0000 */
[----:B------:R-:W-:Y:S01]  /*bde0*/  MOV R14, UR79 ;  /* 0x0000004f000e7c02 */ /* 0x000fe20008000f00 */
[----:B-1---5:R-:W-:Y:S10]  /*bdf0*/  ENDCOLLECTIVE ;  /* 0x000000000000791b */ /* 0x022ff40003800000 */
.L_x_213:
[----:B------:R-:W-:Y:S05]  /*be00*/  BSYNC B0 ;  /* 0x0000000000007941 */ /* 0x000fea0003800000 */
.L_x_212:
[----:B------:R-:W-:Y:S05]  /*be10*/  BRA `(.L_x_214) ;  /* 0xffffff7400747947 */ /* 0x000fea000383ffff */
.L_x_70:
[----:B-1----:R-:W-:-:S04]  /*be20*/  MOV R2, UR6 ;  /* 0x0000000600027c02 */ /* 0x002fc80008000f00 */
[----:B------:R1:W2:Y:S03]  /*be30*/  SYNCS.PHASECHK.TRANS64.TRYWAIT P0, [R2+URZ+0x8], R3 ;  /* 0x00000803020075a7 */ /* 0x0002a600080011ff */
[----:B--2---:R-:W-:Y:S05]  /*be40*/  @!P0 NANOSLEEP.SYNCS 0x989680 ;  /* 0x009896800000895d */ /* 0x004fea0003900000 */
[----:B------:R-:W2:Y:S02]  /*be50*/  @!P0 SYNCS.PHASECHK.TRANS64 P0, [R2+URZ+0x8], R3 ;  /* 0x00000803020085a7 */ /* 0x000ea400080010ff */
[----:B--2---:R-:W-:Y:S05]  /*be60*/  @!P0 BRA `(.L_x_70) ;  /* 0xfffffffc00ec8947 */ /* 0x004fea000383ffff */
[----:B------:R-:W-:Y:S05]  /*be70*/  BRA `(.L_x_69) ;  /* 0xffffff7400787947 */ /* 0x000fea000383ffff */
.L_x_71:
[----:B-1----:R1:W2:Y:S02]  /*be80*/  SYNCS.PHASECHK.TRANS64.TRYWAIT P0, [R0+URZ+0xd0], R5 ;  /* 0x0000d005000075a7 */ /* 0x0022a400080011ff */
[----:B--2---:R-:W-:Y:S05]  /*be90*/  @!P0 NANOSLEEP.SYNCS 0x989680 ;  /* 0x009896800000895d */ /* 0x004fea0003900000 */
[----:B------:R-:W2:Y:S02]  /*bea0*/  @!P0 SYNCS.PHASECHK.TRANS64 P0, [R0+URZ+0xd0], R5 ;  /* 0x0000d005000085a7 */ /* 0x000ea400080010ff */
[----:B--2---:R-:W-:Y:S05]  /*beb0*/  @!P0 BRA `(.L_x_71) ;  /* 0xfffffffc00f08947 */ /* 0x004fea000383ffff */
[----:B------:R-:W-:Y:S05]  /*bec0*/  BRA `(.L_x_215) ;  /* 0xffffff7800647947 */ /* 0x000fea000383ffff */
.L_x_73:
[----:B------:R-:W-:-:S07]  /*bed0*/  MOV R0, UR9 ;  /* 0x0000000900007c02 */ /* 0x000fce0008000f00 */
.L_x_216:
[----:B-1----:R1:W2:Y:S02]  /*bee0*/  SYNCS.PHASECHK.TRANS64.TRYWAIT P0, [R0+URZ+0x110], R5 ;  /* 0x00011005000075a7 */ /* 0x0022a400080011ff */
[----:B--2---:R-:W-:Y:S05]  /*bef0*/  @!P0 NANOSLEEP.SYNCS 0x989680 ;  /* 0x009896800000895d */ /* 0x004fea0003900000 */
[----:B------:R-:W2:Y:S02]  /*bf00*/  @!P0 SYNCS.PHASECHK.TRANS64 P0, [R0+URZ+0x110], R5 ;  /* 0x00011005000085a7 */ /* 0x000ea400080010ff */
[----:B--2---:R-:W-:Y:S05]  /*bf10*/  @!P0 BRA `(.L_x_216) ;  /* 0xfffffffc00f08947 */ /* 0x004fea000383ffff */
[----:B------:R-:W-:Y:S05]  /*bf20*/  BRA `(.L_x_217) ;  /* 0xffffff7800b07947 */ /* 0x000fea000383ffff */
.L_x_76:
[----:B------:R-:W-:Y:S07]  /*bf30*/  MOV R0, UR8 ;  /* 0x0000000800007c02 */ /* 0x000fee0008000f00 */
.L_x_218:
[----:B-1----:R1:W2:Y:S02]  /*bf40*/  SYNCS.PHASECHK.TRANS64.TRYWAIT P0, [R0+URZ], R5 ;  /* 0x00000005000075a7 */ /* 0x0022a400080011ff */
[----:B--2---:R-:W-:Y:S05]  /*bf50*/  @!P0 NANOSLEEP.SYNCS 0x989680 ;  /* 0x009896800000895d */ /* 0x004fea0003900000 */
[----:B------:R-:W2:Y:S02]  /*bf60*/  @!P0 SYNCS.PHASECHK.TRANS64 P0, [R0+URZ], R5 ;  /* 0x00000005000085a7 */ /* 0x000ea400080010ff */
[----:B--2---:R-:W-:Y:S05]  /*bf70*/  @!P0 BRA `(.L_x_218) ;  /* 0xfffffffc00f08947 */ /* 0x004fea000383ffff */
[----:B------:R-:W-:Y:S05]  /*bf80*/  BRA `(.L_x_75) ;  /* 0xffffff7800c47947 */ /* 0x000fea000383ffff */
.L_x_80:
[----:B-1----:R-:W-:-:S07]  /*bf90*/  MOV R0, UR8 ;  /* 0x0000000800007c02 */ /* 0x002fce0008000f00 */
.L_x_219:
[----:B-1----:R1:W2:Y:S02]  /*bfa0*/  SYNCS.PHASECHK.TRANS64.TRYWAIT P0, [R0+URZ], R3 ;  /* 0x00000003000075a7 */ /* 0x0022a400080011ff */
[----:B--2---:R-:W-:Y:S05]  /*bfb0*/  @!P0 NANOSLEEP.SYNCS 0x989680 ;  /* 0x009896800000895d */ /* 0x004fea0003900000 */
[----:B------:R-:W2:Y:S02]  /*bfc0*/  @!P0 SYNCS.PHASECHK.TRANS64 P0, [R0+URZ], R3 ;  /* 0x00000003000085a7 */ /* 0x000ea400080010ff */
[----:B--2---:R-:W-:Y:S05]  /*bfd0*/  @!P0 BRA `(.L_x_219) ;  /* 0xfffffffc00f08947 */ /* 0x004fea000383ffff */
[----:B------:R-:W-:Y:S05]  /*bfe0*/  BRA `(.L_x_220) ;  /* 0xffffff7c00b87947 */ /* 0x000fea000383ffff */
.L_x_81:
[----:B------:R-:W-:-:S07]  /*bff0*/  MOV R0, UR8 ;  /* 0x0000000800007c02 */ /* 0x000fce0008000f00 */
.L_x_221:
[----:B-1----:R1:W2:Y:S02]  /*c000*/  SYNCS.PHASECHK.TRANS64.TRYWAIT P0, [R0+URZ], R3 ;  /* 0x00000003000075a7 */ /* 0x0022a400080011ff */
[----:B--2---:R-:W-:Y:S05]  /*c010*/  @!P0 NANOSLEEP.SYNCS 0x989680 ;  /* 0x009896800000895d */ /* 0x004fea0003900000 */
[----:B------:R-:W2:Y:S02]  /*c020*/  @!P0 SYNCS.PHASECHK.TRANS64 P0, [R0+URZ], R3 ;  /* 0x00000003000085a7 */ /* 0x000ea400080010ff */
[----:B--2---:R-:W-:Y:S05]  /*c030*/  @!P0 BRA `(.L_x_221) ;  /* 0xfffffffc00f08947 */ /* 0x004fea000383ffff */
[----:B------:R-:W-:Y:S05]  /*c040*/  BRA `(.L_x_222) ;  /* 0xffffff7c00c47947 */ /* 0x000fea000383ffff */
.L_x_82:
[----:B------:R-:W-:-:S07]  /*c050*/  MOV R0, UR8 ;  /* 0x0000000800007c02 */ /* 0x000fce0008000f00 */
.L_x_223:
[----:B-1----:R1:W2:Y:S02]  /*c060*/  SYNCS.PHASECHK.TRANS64.TRYWAIT P0, [R0+URZ], R3 ;  /* 0x00000003000075a7 */ /* 0x0022a400080011ff */
[----:B--2---:R-:W-:Y:S05]  /*c070*/  @!P0 NANOSLEEP.SYNCS 0x989680 ;  /* 0x009896800000895d */ /* 0x004fea0003900000 */
[----:B------:R-:W2:Y:S02]  /*c080*/  @!P0 SYNCS.PHASECHK.TRANS64 P0, [R0+URZ], R3 ;  /* 0x00000003000085a7 */ /* 0x000ea400080010ff */
[----:B--2---:R-:W-:Y:S05]  /*c090*/  @!P0 BRA `(.L_x_223) ;  /* 0xfffffffc00f08947 */ /* 0x004fea000383ffff */
[----:B------:R-:W-:Y:S05]  /*c0a0*/  BRA `(.L_x_224) ;  /* 0xffffff7c00d07947 */ /* 0x000fea000383ffff */
.L_x_85:
[----:B------:R-:W-:-:S07]  /*c0b0*/  MOV R0, UR7 ;  /* 0x0000000700007c02 */ /* 0x000fce0008000f00 */
.L_x_225:
[----:B-1----:R1:W2:Y:S02]  /*c0c0*/  SYNCS.PHASECHK.TRANS64.TRYWAIT P1, [R0+URZ+0x150], R3 ;  /* 0x00015003000075a7 */ /* 0x0022a400080211ff */
[----:B--2---:R-:W-:Y:S05]  /*c0d0*/  @!P1 NANOSLEEP.SYNCS 0x989680 ;  /* 0x009896800000995d */ /* 0x004fea0003900000 */
[----:B------:R-:W2:Y:S02]  /*c0e0*/  @!P1 SYNCS.PHASECHK.TRANS64 P1, [R0+URZ+0x150], R3 ;  /* 0x00015003000095a7 */ /* 0x000ea400080210ff */
[----:B--2---:R-:W-:Y:S05]  /*c0f0*/  @!P1 BRA `(.L_x_225) ;  /* 0xfffffffc00f09947 */ /* 0x004fea000383ffff */
[----:B------:R-:W-:Y:S05]  /*c100*/  BRA `(.L_x_226) ;  /* 0xffffff80001c7947 */ /* 0x000fea000383ffff */
.L_x_90:
[----:B--2---:R2:W4:Y:S02]  /*c110*/  SYNCS.PHASECHK.TRANS64.TRYWAIT P0, [R0+URZ+0xd0], R3 ;  /* 0x0000d003000075a7 */ /* 0x00452400080011ff */
[----:B----4-:R-:W-:Y:S05]  /*c120*/  @!P0 NANOSLEEP.SYNCS 0x989680 ;  /* 0x009896800000895d */ /* 0x010fea0003900000 */
[----:B------:R-:W4:Y:S02]  /*c130*/  @!P0 SYNCS.PHASECHK.TRANS64 P0, [R0+URZ+0xd0], R3 ;  /* 0x0000d003000085a7 */ /* 0x000f2400080010ff */
[----:B----4-:R-:W-:Y:S05]  /*c140*/  @!P0 BRA `(.L_x_90) ;  /* 0xfffffffc00f08947 */ /* 0x010fea000383ffff */
[----:B------:R-:W-:Y:S05]  /*c150*/  BRA `(.L_x_227) ;  /* 0xffffff8400287947 */ /* 0x000fea000383ffff */
.L_x_93:
[----:B------:R-:W-:Y:S07]  /*c160*/  MOV R0, UR7 ;  /* 0x0000000700007c02 */ /* 0x000fee0008000f00 */
.L_x_228:
[----:B--2---:R2:W4:Y:S02]  /*c170*/  SYNCS.PHASECHK.TRANS64.TRYWAIT P0, [R0+URZ+0xc8], R3 ;  /* 0x0000c803000075a7 */ /* 0x00452400080011ff */
[----:B----4-:R-:W-:Y:S05]  /*c180*/  @!P0 NANOSLEEP.SYNCS 0x989680 ;  /* 0x009896800000895d */ /* 0x010fea0003900000 */
[----:B------:R-:W4:Y:S02]  /*c190*/  @!P0 SYNCS.PHASECHK.TRANS64 P0, [R0+URZ+0xc8], R3 ;  /* 0x0000c803000085a7 */ /* 0x000f2400080010ff */
[----:B----4-:R-:W-:Y:S05]  /*c1a0*/  @!P0 BRA `(.L_x_228) ;  /* 0xfffffffc00f08947 */ /* 0x010fea000383ffff */
[----:B------:R-:W-:Y:S05]  /*c1b0*/  BRA `(.L_x_92) ;  /* 0xffffff8800087947 */ /* 0x000fea000383ffff */
.L_x_96:
[----:B------:R-:W-:Y:S07]  /*c1c0*/  MOV R3, UR7 ;  /* 0x0000000700037c02 */ /* 0x000fee0008000f00 */
.L_x_229:
[----:B-1----:R1:W2:Y:S02]  /*c1d0*/  SYNCS.PHASECHK.TRANS64.TRYWAIT P0, [R3+URZ+0xa0], R12 ;  /* 0x0000a00c030075a7 */ /* 0x0022a400080011ff */
[----:B--2---:R-:W-:Y:S05]  /*c1e0*/  @!P0 NANOSLEEP.SYNCS 0x989680 ;  /* 0x009896800000895d */ /* 0x004fea0003900000 */
[----:B------:R-:W2:Y:S02]  /*c1f0*/  @!P0 SYNCS.PHASECHK.TRANS64 P0, [R3+URZ+0xa0], R12 ;  /* 0x0000a00c030085a7 */ /* 0x000ea400080010ff */
[----:B--2---:R-:W-:Y:S05]  /*c200*/  @!P0 BRA `(.L_x_229) ;  /* 0xfffffffc00f08947 */ /* 0x004fea000383ffff */
[----:B------:R-:W-:Y:S05]  /*c210*/  BRA `(.L_x_230) ;  /* 0xffffff8800847947 */ /* 0x000fea000383ffff */
.L_x_97:
[----:B-1----:R-:W-:Y:S07]  /*c220*/  MOV R3, UR7 ;  /* 0x0000000700037c02 */ /* 0x002fee0008000f00 */
.L_x_231:
[----:B-1----:R1:W2:Y:S02]  /*c230*/  SYNCS.PHASECHK.TRANS64.TRYWAIT P0, [R3+URZ+0xa8], R12 ;  /* 0x0000a80c030075a7 */ /* 0x0022a400080011ff */
[----:B--2---:R-:W-:Y:S05]  /*c240*/  @!P0 NANOSLEEP.SYNCS 0x989680 ;  /* 0x009896800000895d */ /* 0x004fea0003900000 */
[----:B------:R-:W2:Y:S02]  /*c250*/  @!P0 SYNCS.PHASECHK.TRANS64 P0, [R3+URZ+0xa8], R12 ;  /* 0x0000a80c030085a7 */ /* 0x000ea400080010ff */
[----:B--2---:R-:W-:Y:S05]  /*c260*/  @!P0 BRA `(.L_x_231) ;  /* 0xfffffffc00f08947 */ /* 0x004fea000383ffff */
[----:B------:R-:W-:Y:S05]  /*c270*/  BRA `(.L_x_232) ;  /* 0xffffff8800c47947 */ /* 0x000fea000383ffff */
.L_x_98:
[----:B-1----:R-:W-:Y:S07]  /*c280*/  MOV R3, UR7 ;  /* 0x0000000700037c02 */ /* 0x002fee0008000f00 */
.L_x_233:
[----:B-1----:R1:W2:Y:S02]  /*c290*/  SYNCS.PHASECHK.TRANS64.TRYWAIT P0, [R3+URZ+0xb0], R12 ;  /* 0x0000b00c030075a7 */ /* 0x0022a400080011ff */
[----:B--2---:R-:W-:Y:S05]  /*c2a0*/  @!P0 NANOSLEEP.SYNCS 0x989680 ;  /* 0x009896800000895d */ /* 0x004fea0003900000 */
[----:B------:R-:W2:Y:S02]  /*c2b0*/  @!P0 SYNCS.PHASECHK.TRANS64 P0, [R3+URZ+0xb0], R12 ;  /* 0x0000b00c030085a7 */ /* 0x000ea400080010ff */
[----:B--2---:R-:W-:Y:S05]  /*c2c0*/  @!P0 BRA `(.L_x_233) ;  /* 0xfffffffc00f08947 */ /* 0x004fea000383ffff */
[----:B------:R-:W-:Y:S05]  /*c2d0*/  BRA `(.L_x_234) ;  /* 0xffffff8c00087947 */ /* 0x000fea000383ffff */
.L_x_99:
[----:B-1----:R-:W-:Y:S07]  /*c2e0*/  MOV R3, UR7 ;  /* 0x0000000700037c02 */ /* 0x002fee0008000f00 */
.L_x_235:
[----:B-1----:R1:W2:Y:S02]  /*c2f0*/  SYNCS.PHASECHK.TRANS64.TRYWAIT P0, [R3+URZ+0xb8], R12 ;  /* 0x0000b80c030075a7 */ /* 0x0022a400080011ff */
[----:B--2---:R-:W-:Y:S05]  /*c300*/  @!P0 NANOSLEEP.SYNCS 0x989680 ;  /* 0x009896800000895d */ /* 0x004fea0003900000 */
[----:B------:R-:W2:Y:S02]  /*c310*/  @!P0 SYNCS.PHASECHK.TRANS64 P0, [R3+URZ+0xb8], R12 ;  /* 0x0000b80c030085a7 */ /* 0x000ea400080010ff */
[----:B--2---:R-:W-:Y:S05]  /*c320*/  @!P0 BRA `(.L_x_235) ;  /* 0xfffffffc00f08947 */ /* 0x004fea000383ffff */
[----:B------:R-:W-:Y:S05]  /*c330*/  BRA `(.L_x_236) ;  /* 0xffffff8c00507947 */ /* 0x000fea000383ffff */
.L_x_100:
[----:B-1----:R-:W-:Y:S07]  /*c340*/  MOV R3, UR7 ;  /* 0x0000000700037c02 */ /* 0x002fee0008000f00 */
.L_x_237:
[----:B-1----:R1:W2:Y:S02]  /*c350*/  SYNCS.PHASECHK.TRANS64.TRYWAIT P0, [R3+URZ+0xa0], R20 ;  /* 0x0000a014030075a7 */ /* 0x0022a400080011ff */
[----:B--2---:R-:W-:Y:S05]  /*c360*/  @!P0 NANOSLEEP.SYNCS 0x989680 ;  /* 0x009896800000895d */ /* 0x004fea0003900000 */
[----:B------:R-:W2:Y:S02]  /*c370*/  @!P0 SYNCS.PHASECHK.TRANS64 P0, [R3+URZ+0xa0], R20 ;  /* 0x0000a014030085a7 */ /* 0x000ea400080010ff */
[----:B--2---:R-:W-:Y:S05]  /*c380*/  @!P0 BRA `(.L_x_237) ;  /* 0xfffffffc00f08947 */ /* 0x004fea000383ffff */
[----:B------:R-:W-:Y:S05]  /*c390*/  BRA `(.L_x_238) ;  /* 0xffffff8c009c7947 */ /* 0x000fea000383ffff */
.L_x_101:
[----:B-1----:R-:W-:Y:S07]  /*c3a0*/  MOV R3, UR7 ;  /* 0x0000000700037c02 */ /* 0x002fee0008000f00 */
.L_x_239:
[----:B-1----:R1:W2:Y:S02]  /*c3b0*/  SYNCS.PHASECHK.TRANS64.TRYWAIT P0, [R3+URZ+0xa8], R20 ;  /* 0x0000a814030075a7 */ /* 0x0022a400080011ff */
[----:B--2---:R-:W-:Y:S05]  /*c3c0*/  @!P0 NANOSLEEP.SYNCS 0x989680 ;  /* 0x009896800000895d */ /* 0x004fea0003900000 */
[----:B------:R-:W2:Y:S02]  /*c3d0*/  @!P0 SYNCS.PHASECHK.TRANS64 P0, [R3+URZ+0xa8], R20 ;  /* 0x0000a814030085a7 */ /* 0x000ea400080010ff */
[----:B--2---:R-:W-:Y:S05]  /*c3e0*/  @!P0 BRA `(.L_x_239) ;  /* 0xfffffffc00f08947 */ /* 0x004fea000383ffff */
[----:B------:R-:W-:Y:S05]  /*c3f0*/  BRA `(.L_x_240) ;  /* 0xffffff8c00e47947 */ /* 0x000fea000383ffff */
.L_x_102:
[----:B-1----:R-:W-:Y:S07]  /*c400*/  MOV R3, UR7 ;  /* 0x0000000700037c02 */ /* 0x002fee0008000f00 */
.L_x_241:
[----:B-1----:R1:W2:Y:S02]  /*c410*/  SYNCS.PHASECHK.TRANS64.TRYWAIT P0, [R3+URZ+0xb0], R20 ;  /* 0x0000b014030075a7 */ /* 0x0022a400080011ff */
[----:B--2---:R-:W-:Y:S05]  /*c420*/  @!P0 NANOSLEEP.SYNCS 0x989680 ;  /* 0x009896800000895d */ /* 0x004fea0003900000 */
[----:B------:R-:W2:Y:S02]  /*c430*/  @!P0 SYNCS.PHASECHK.TRANS64 P0, [R3+URZ+0xb0], R20 ;  /* 0x0000b014030085a7 */ /* 0x000ea400080010ff */
[----:B--2---:R-:W-:Y:S05]  /*c440*/  @!P0 BRA `(.L_x_241) ;  /* 0xfffffffc00f08947 */ /* 0x004fea000383ffff */
[----:B------:R-:W-:Y:S05]  /*c450*/  BRA `(.L_x_242) ;  /* 0xffffff90002c7947 */ /* 0x000fea000383ffff */
.L_x_103:
[----:B------:R-:W-:Y:S07]  /*c460*/  MOV R3, UR7 ;  /* 0x0000000700037c02 */ /* 0x000fee0008000f00 */
.L_x_243:
[----:B-1----:R1:W2:Y:S02]  /*c470*/  SYNCS.PHASECHK.TRANS64.TRYWAIT P0, [R3+URZ+0xb8], R20 ;  /* 0x0000b814030075a7 */ /* 0x0022a400080011ff */
[----:B--2---:R-:W-:Y:S05]  /*c480*/  @!P0 NANOSLEEP.SYNCS 0x989680 ;  /* 0x009896800000895d */ /* 0x004fea0003900000 */
[----:B------:R-:W2:Y:S02]  /*c490*/  @!P0 SYNCS.PHASECHK.TRANS64 P0, [R3+URZ+0xb8], R20 ;  /* 0x0000b814030085a7 */ /* 0x000ea400080010ff */
[----:B--2---:R-:W-:Y:S05]  /*c4a0*/  @!P0 BRA `(.L_x_243) ;  /* 0xfffffffc00f08947 */ /* 0x004fea000383ffff */
[----:B------:R-:W-:Y:S05]  /*c4b0*/  BRA `(.L_x_244) ;  /* 0xffffff9000b47947 */ /* 0x000fea000383ffff */
.L_x_105:
[----:B------:R-:W-:-:S07]  /*c4c0*/  MOV R3, UR7 ;  /* 0x0000000700037c02 */ /* 0x000fce0008000f00 */
.L_x_245:
[----:B-1----:R1:W4:Y:S02]  /*c4d0*/  SYNCS.PHASECHK.TRANS64.TRYWAIT P0, [R3+URZ+0xa0], R12 ;  /* 0x0000a00c030075a7 */ /* 0x00232400080011ff */
[----:B----4-:R-:W-:Y:S05]  /*c4e0*/  @!P0 NANOSLEEP.SYNCS 0x989680 ;  /* 0x009896800000895d */ /* 0x010fea0003900000 */
[----:B------:R-:W4:Y:S02]  /*c4f0*/  @!P0 SYNCS.PHASECHK.TRANS64 P0, [R3+URZ+0xa0], R12 ;  /* 0x0000a00c030085a7 */ /* 0x000f2400080010ff */
[----:B----4-:R-:W-:Y:S05]  /*c500*/  @!P0 BRA `(.L_x_245) ;  /* 0xfffffffc00f08947 */ /* 0x010fea000383ffff */
[----:B------:R-:W-:Y:S05]  /*c510*/  BRA `(.L_x_246) ;  /* 0xffffff94001c7947 */ /* 0x000fea000383ffff */
.L_x_106:
[----:B-1----:R-:W-:-:S07]  /*c520*/  MOV R3, UR7 ;  /* 0x0000000700037c02 */ /* 0x002fce0008000f00 */
.L_x_247:
[----:B-1----:R1:W4:Y:S02]  /*c530*/  SYNCS.PHASECHK.TRANS64.TRYWAIT P0, [R3+URZ+0xa8], R12 ;  /* 0x0000a80c030075a7 */ /* 0x00232400080011ff */
[----:B----4-:R-:W-:Y:S05]  /*c540*/  @!P0 NANOSLEEP.SYNCS 0x989680 ;  /* 0x009896800000895d */ /* 0x010fea0003900000 */
[----:B------:R-:W4:Y:S02]  /*c550*/  @!P0 SYNCS.PHASECHK.TRANS64 P0, [R3+URZ+0xa8], R12 ;  /* 0x0000a80c030085a7 */ /* 0x000f2400080010ff */
[----:B----4-:R-:W-:Y:S05]  /*c560*/  @!P0 BRA `(.L_x_247) ;  /* 0xfffffffc00f08947 */ /* 0x010fea000383ffff */
[----:B------:R-:W-:Y:S05]  /*c570*/  BRA `(.L_x_248) ;  /* 0xffffff94000c7947 */ /* 0x000fea000383ffff */
.L_x_107:
[----:B-1----:R-:W-:-:S07]  /*c580*/  MOV R3, UR7 ;  /* 0x0000000700037c02 */ /* 0x002fce0008000f00 */
.L_x_249:
[----:B-1----:R1:W4:Y:S02]  /*c590*/  SYNCS.PHASECHK.TRANS64.TRYWAIT P0, [R3+URZ+0xb0], R12 ;  /* 0x0000b00c030075a7 */ /* 0x00232400080011ff */
[----:B----4-:R-:W-:Y:S05]  /*c5a0*/  @!P0 NANOSLEEP.SYNCS 0x989680 ;  /* 0x009896800000895d */ /* 0x010fea0003900000 */
[----:B------:R-:W4:Y:S02]  /*c5b0*/  @!P0 SYNCS.PHASECHK.TRANS64 P0, [R3+URZ+0xb0], R12 ;  /* 0x0000b00c030085a7 */ /* 0x000f2400080010ff */
[----:B----4-:R-:W-:Y:S05]  /*c5c0*/  @!P0 BRA `(.L_x_249) ;  /* 0xfffffffc00f08947 */ /* 0x010fea000383ffff */
[----:B------:R-:W-:Y:S05]  /*c5d0*/  BRA `(.L_x_250) ;  /* 0xffffff9400007947 */ /* 0x000fea000383ffff */
.L_x_109:
[----:B--2---:R2:W4:Y:S02]  /*c5e0*/  SYNCS.PHASECHK.TRANS64.TRYWAIT P0, [R0+URZ+0xd0], R3 ;  /* 0x0000d003000075a7 */ /* 0x00452400080011ff */
[----:B----4-:R-:W-:Y:S05]  /*c5f0*/  @!P0 NANOSLEEP.SYNCS 0x989680 ;  /* 0x009896800000895d */ /* 0x010fea0003900000 */
[----:B------:R-:W4:Y:S02]  /*c600*/  @!P0 SYNCS.PHASECHK.TRANS64 P0, [R0+URZ+0xd0], R3 ;  /* 0x0000d003000085a7 */ /* 0x000f2400080010ff */
[----:B----4-:R-:W-:Y:S05]  /*c610*/  @!P0 BRA `(.L_x_109) ;  /* 0xfffffffc00f08947 */ /* 0x010fea000383ffff */
[----:B------:R-:W-:Y:S05]  /*c620*/  BRA `(.L_x_251) ;  /* 0xffffff9400c47947 */ /* 0x000fea000383ffff */
.L_x_120:
[----:B-1----:R-:W-:Y:S04]  /*c630*/  MOV R2, UR48 ;  /* 0x0000003000027c02 */ /* 0x002fe80008000f00 */
[----:B------:R1:W3:Y:S03]  /*c640*/  SYNCS.PHASECHK.TRANS64.TRYWAIT P1, [R2+URZ+0x80], R3 ;  /* 0x00008003020075a7 */ /* 0x0002e600080211ff */
[----:B---3--:R-:W-:Y:S05]  /*c650*/  @!P1 NANOSLEEP.SYNCS 0x989680 ;  /* 0x009896800000995d */ /* 0x008fea0003900000 */
[----:B------:R-:W3:Y:S02]  /*c660*/  @!P1 SYNCS.PHASECHK.TRANS64 P1, [R2+URZ+0x80], R3 ;  /* 0x00008003020095a7 */ /* 0x000ee400080210ff */
[----:B---3--:R-:W-:Y:S05]  /*c670*/  @!P1 BRA `(.L_x_120) ;  /* 0xfffffffc00ec9947 */ /* 0x008fea000383ffff */
[----:B------:R-:W-:Y:S05]  /*c680*/  BRA `(.L_x_119) ;  /* 0xffffffa000cc7947 */ /* 0x000fea000383ffff */
.L_x_122:
[----:B-1----:R1:W4:Y:S02]  /*c690*/  SYNCS.PHASECHK.TRANS64.TRYWAIT P0, [R87+URZ+0xf0], R0 ;  /* 0x0000f000570075a7 */ /* 0x00232400080011ff */
[----:B----4-:R-:W-:Y:S05]  /*c6a0*/  @!P0 NANOSLEEP.SYNCS 0x989680 ;  /* 0x009896800000895d */ /* 0x010fea0003900000 */
[----:B------:R-:W4:Y:S02]  /*c6b0*/  @!P0 SYNCS.PHASECHK.TRANS64 P0, [R87+URZ+0xf0], R0 ;  /* 0x0000f000570085a7 */ /* 0x000f2400080010ff */
[----:B----4-:R-:W-:Y:S05]  /*c6c0*/  @!P0 BRA `(.L_x_122) ;  /* 0xfffffffc00f08947 */ /* 0x010fea000383ffff */
[----:B------:R-:W-:Y:S05]  /*c6d0*/  BRA `(.L_x_121) ;  /* 0xffffffa000f47947 */ /* 0x000fea000383ffff */
.L_x_131:
[----:B-1----:R1:W2:Y:S02]  /*c6e0*/  SYNCS.PHASECHK.TRANS64.TRYWAIT P0, [R3+URZ+0x80], R0 ;  /* 0x00008000030075a7 */ /* 0x0022a400080011ff */
[----:B--2---:R-:W-:Y:S05]  /*c6f0*/  @!P0 NANOSLEEP.SYNCS 0x989680 ;  /* 0x009896800000895d */ /* 0x004fea0003900000 */
[----:B------:R-:W2:Y:S02]  /*c700*/  @!P0 SYNCS.PHASECHK.TRANS64 P0, [R3+URZ+0x80], R0 ;  /* 0x00008000030085a7 */ /* 0x000ea400080010ff */
[----:B--2---:R-:W-:Y:S05]  /*c710*/  @!P0 BRA `(.L_x_131) ;  /* 0xfffffffc00f08947 */ /* 0x004fea000383ffff */
[----:B------:R-:W-:Y:S05]  /*c720*/  BRA `(.L_x_130) ;  /* 0xffffffac00107947 */ /* 0x000fea000383ffff */
.L_x_139:
[----:B-1----:R1:W2:Y:S02]  /*c730*/  SYNCS.PHASECHK.TRANS64.TRYWAIT P0, [R91+URZ+0x80], R6 ;  /* 0x000080065b0075a7 */ /* 0x0022a400080011ff */
[----:B--2---:R-:W-:Y:S05]  /*c740*/  @!P0 NANOSLEEP.SYNCS 0x989680 ;  /* 0x009896800000895d */ /* 0x004fea0003900000 */
[----:B------:R-:W2:Y:S02]  /*c750*/  @!P0 SYNCS.PHASECHK.TRANS64 P0, [R91+URZ+0x80], R6 ;  /* 0x000080065b0085a7 */ /* 0x000ea400080010ff */
[----:B--2---:R-:W-:Y:S05]  /*c760*/  @!P0 BRA `(.L_x_139) ;  /* 0xfffffffc00f08947 */ /* 0x004fea000383ffff */
[----:B------:R-:W-:Y:S05]  /*c770*/  BRA `(.L_x_138) ;  /* 0xffffffb400507947 */ /* 0x000fea000383ffff */
.L_x_147:
[----:B-1----:R1:W2:Y:S02]  /*c780*/  SYNCS.PHASECHK.TRANS64.TRYWAIT P0, [R91+URZ+0x80], R6 ;  /* 0x000080065b0075a7 */ /* 0x0022a400080011ff */
[----:B--2---:R-:W-:Y:S05]  /*c790*/  @!P0 NANOSLEEP.SYNCS 0x989680 ;  /* 0x009896800000895d */ /* 0x004fea0003900000 */
[----:B------:R-:W2:Y:S02]  /*c7a0*/  @!P0 SYNCS.PHASECHK.TRANS64 P0, [R91+URZ+0x80], R6 ;  /* 0x000080065b0085a7 */ /* 0x000ea400080010ff */
[----:B--2---:R-:W-:Y:S05]  /*c7b0*/  @!P0 BRA `(.L_x_147) ;  /* 0xfffffffc00f08947 */ /* 0x004fea000383ffff */
[----:B------:R-:W-:Y:S05]  /*c7c0*/  BRA `(.L_x_146) ;  /* 0xffffffbc00947947 */ /* 0x000fea000383ffff */
.L_x_155:
[----:B-1----:R1:W2:Y:S02]  /*c7d0*/  SYNCS.PHASECHK.TRANS64.TRYWAIT P0, [R92+URZ+0x80], R5 ;  /* 0x000080055c0075a7 */ /* 0x0022a400080011ff */
[----:B--2---:R-:W-:Y:S05]  /*c7e0*/  @!P0 NANOSLEEP.SYNCS 0x989680 ;  /* 0x009896800000895d */ /* 0x004fea0003900000 */
[----:B------:R-:W2:Y:S02]  /*c7f0*/  @!P0 SYNCS.PHASECHK.TRANS64 P0, [R92+URZ+0x80], R5 ;  /* 0x000080055c0085a7 */ /* 0x000ea400080010ff */
[----:B--2---:R-:W-:Y:S05]  /*c800*/  @!P0 BRA `(.L_x_155) ;  /* 0xfffffffc00f08947 */ /* 0x004fea000383ffff */
[----:B------:R-:W-:Y:S05]  /*c810*/  BRA `(.L_x_154) ;  /* 0xffffffc400e47947 */ /* 0x000fea000383ffff */
.L_x_163:
[----:B-1----:R1:W2:Y:S02]  /*c820*/  SYNCS.PHASECHK.TRANS64.TRYWAIT P0, [R92+URZ+0x80], R5 ;  /* 0x000080055c0075a7 */ /* 0x0022a400080011ff */
[----:B--2---:R-:W-:Y:S05]  /*c830*/  @!P0 NANOSLEEP.SYNCS 0x989680 ;  /* 0x009896800000895d */ /* 0x004fea0003900000 */
[----:B------:R-:W2:Y:S02]  /*c840*/  @!P0 SYNCS.PHASECHK.TRANS64 P0, [R92+URZ+0x80], R5 ;  /* 0x000080055c0085a7 */ /* 0x000ea400080010ff */
[----:B--2---:R-:W-:Y:S05]  /*c850*/  @!P0 BRA `(.L_x_163) ;  /* 0xfffffffc00f08947 */ /* 0x004fea000383ffff */
[----:B------:R-:W-:Y:S05]  /*c860*/  BRA `(.L_x_162) ;  /* 0xffffffd000447947 */ /* 0x000fea000383ffff */
.L_x_171:
[----:B-1----:R1:W2:Y:S02]  /*c870*/  SYNCS.PHASECHK.TRANS64.TRYWAIT P0, [R92+URZ+0x80], R5 ;  /* 0x000080055c0075a7 */ /* 0x0022a400080011ff */
[----:B--2---:R-:W-:Y:S05]  /*c880*/  @!P0 NANOSLEEP.SYNCS 0x989680 ;  /* 0x009896800000895d */ /* 0x004fea0003900000 */
[----:B------:R-:W2:Y:S02]  /*c890*/  @!P0 SYNCS.PHASECHK.TRANS64 P0, [R92+URZ+0x80], R5 ;  /* 0x000080055c0085a7 */ /* 0x000ea400080010ff */
[----:B--2---:R-:W-:Y:S05]  /*c8a0*/  @!P0 BRA `(.L_x_171) ;  /* 0xfffffffc00f08947 */ /* 0x004fea000383ffff */
[----:B------:R-:W-:Y:S05]  /*c8b0*/  BRA `(.L_x_170) ;  /* 0xffffffd800987947 */ /* 0x000fea000383ffff */
.L_x_179:
[----:B-1----:R1:W2:Y:S02]  /*c8c0*/  SYNCS.PHASECHK.TRANS64.TRYWAIT P0, [R92+URZ+0x80], R5 ;  /* 0x000080055c0075a7 */ /* 0x0022a400080011ff */
[----:B--2---:R-:W-:Y:S05]  /*c8d0*/  @!P0 NANOSLEEP.SYNCS 0x989680 ;  /* 0x009896800000895d */ /* 0x004fea0003900000 */
[----:B------:R-:W2:Y:S02]  /*c8e0*/  @!P0 SYNCS.PHASECHK.TRANS64 P0, [R92+URZ+0x80], R5 ;  /* 0x000080055c0085a7 */ /* 0x000ea400080010ff */
[----:B--2---:R-:W-:Y:S05]  /*c8f0*/  @!P0 BRA `(.L_x_179) ;  /* 0xfffffffc00f08947 */ /* 0x004fea000383ffff */
[----:B------:R-:W-:Y:S05]  /*c900*/  BRA `(.L_x_178) ;  /* 0xffffffe000ec7947 */ /* 0x000fea000383ffff */
        .weak           $__internal_0_$__cuda_sm10x_tcgen05_guardrail_trap_col_being_dealloced_not_returned_by_alloc
        .type           $__internal_0_$__cuda_sm10x_tcgen05_guardrail_trap_col_being_dealloced_not_returned_by_alloc,@function
        .size           $__internal_0_$__cuda_sm10x_tcgen05_guardrail_trap_col_being_dealloced_not_returned_by_alloc,($__internal_1_$__cuda_sm10x_tcgen05_guardrail_trap_phase_invalid_during_alloc - $__internal_0_$__cuda_sm10x_tcgen05_guardrail_trap_col_being_dealloced_not_returned_by_alloc)
$__internal_0_$__cuda_sm10x_tcgen05_guardrail_trap_col_being_dealloced_not_returned_by_alloc:
[----:B------:R-:W-:Y:S05]  /*c910*/  BPT.TRAP 0x1 ;  /* 0x000000040000795c */ /* 0x000fea0000300000 */
[----:B------:R-:W-:-:S04]  /*c920*/  HFMA2 R3, -RZ, RZ, 0, 0 ;  /* 0x00000000ff037431 */ /* 0x000fc800000001ff */
[----:B------:R-:W-:Y:S05]  /*c930*/  RET.REL.NODEC R2 `(_ZN7cutlass13device_kernelINS_4gemm6kernel13GemmUniversalIN4cute5tupleIJiiiiEEENS1_10collective13CollectiveMmaINS1_35MainloopSm100TmaUmmaWarpSpecializedILi8ELi2ELi4ENS5_IJNS4_1CILi2EEENSA_ILi1EEESC_EEEEENS5_IJNSA_ILi256EEENSA_ILi128EEENSA_ILi32EEEEEENS_10tfloat32_tENS5_IJlSC_lEEESJ_SK_NS4_8TiledMMAINS4_8MMA_AtomIJNS4_23SM100_MMA_TF32_2x1SM_SSISJ_SJ_fLi256ELi128ELNS4_4UMMA5MajorE0ELSP_0ELNSO_7ScaleInE0ELSQ_0EEEEEENS4_6LayoutINS5_IJSC_SC_SC_EEENS5_IJNSA_ILi0EEESV_SV_EEEEENS5_IJNS4_10UnderscoreESY_SY_EEEEENS4_18SM100_TMA_2SM_LOADENS4_14ComposedLayoutINS4_7SwizzleILi3ELi4ELi3EEENS4_18smem_ptr_flag_bitsILi32EEENST_INS5_IJNSA_ILi8EEESH_EEENS5_IJSH_SC_EEEEEEEvNS4_8identityES11_S1B_vS1C_EENS_8epilogue10collective18CollectiveEpilogueINS1E_23Sm100TmaWarpSpecializedILi4ELi2ELi16ELb1ELb0EEEJNS5_IJSG_SG_SH_EEENS5_IJNST_ISG_SC_EENST_INSA_ILi16EEESC_EEEEESJ_SK_SJ_SK_NS1E_6fusion15FusionCallbacksIS1I_NS1O_17LinearCombinationISJ_fSJ_fLNS_15FloatRoundStyleE2EEES1J_S1N_JEEENS4_5SM1004TMEM4LOAD26SM100_TMEM_LOAD_32dp32b16xENS4_13SM90_TMA_LOADENS12_INS13_ILi2ELi4ELi3EEES16_NST_INS5_IJS17_S1L_EEENS5_IJS1L_SC_EEEEEEENS4_39AutoVectorizingCopyWithAssumedAlignmentILi128EEENS4_14SM90_TMA_STOREES23_S25_S25_EEEvvEEEEvNT_6ParamsE) ;  /* 0xffffff3402b07950 */ /* 0x000fea0003c3ffff */
        .weak           $__internal_1_$__cuda_sm10x_tcgen05_guardrail_trap_phase_invalid_during_alloc
        .type           $__internal_1_$__cuda_sm10x_tcgen05_guardrail_trap_phase_invalid_during_alloc,@function
        .size           $__internal_1_$__cuda_sm10x_tcgen05_guardrail_trap_phase_invalid_during_alloc,($__internal_2_$__cuda_sm10x_tcgen05_guardrail_trap_unallocated_columns_being_dealloced - $__internal_1_$__cuda_sm10x_tcgen05_guardrail_trap_phase_invalid_during_alloc)
$__internal_1_$__cuda_sm10x_tcgen05_guardrail_trap_phase_invalid_during_alloc:
[----:B------:R-:W-:Y:S05]  /*c940*/  BPT.TRAP 0x1 ;  /* 0x000000040000795c */ /* 0x000fea0000300000 */
[----:B------:R-:W-:-:S04]  /*c950*/  MOV R3, 0x0 ;  /* 0x0000000000037802 */ /* 0x000fc80000000f00 */
[----:B------:R-:W-:Y:S05]  /*c960*/  RET.REL.NODEC R2 `(_ZN7cutlass13device_kernelINS_4gemm6kernel13GemmUniversalIN4cute5tupleIJiiiiEEENS1_10collective13CollectiveMmaINS1_35MainloopSm100TmaUmmaWarpSpecializedILi8ELi2ELi4ENS5_IJNS4_1CILi2EEENSA_ILi1EEESC_EEEEENS5_IJNSA_ILi256EEENSA_ILi128EEENSA_ILi32EEEEEENS_10tfloat32_tENS5_IJlSC_lEEESJ_SK_NS4_8TiledMMAINS4_8MMA_AtomIJNS4_23SM100_MMA_TF32_2x1SM_SSISJ_SJ_fLi256ELi128ELNS4_4UMMA5MajorE0ELSP_0ELNSO_7ScaleInE0ELSQ_0EEEEEENS4_6LayoutINS5_IJSC_SC_SC_EEENS5_IJNSA_ILi0EEESV_SV_EEEEENS5_IJNS4_10UnderscoreESY_SY_EEEEENS4_18SM100_TMA_2SM_LOADENS4_14ComposedLayoutINS4_7SwizzleILi3ELi4ELi3EEENS4_18smem_ptr_flag_bitsILi32EEENST_INS5_IJNSA_ILi8EEESH_EEENS5_IJSH_SC_EEEEEEEvNS4_8identityES11_S1B_vS1C_EENS_8epilogue10collective18CollectiveEpilogueINS1E_23Sm100TmaWarpSpecializedILi4ELi2ELi16ELb1ELb0EEEJNS5_IJSG_SG_SH_EEENS5_IJNST_ISG_SC_EENST_INSA_ILi16EEESC_EEEEESJ_SK_SJ_SK_NS1E_6fusion15FusionCallbacksIS1I_NS1O_17LinearCombinationISJ_fSJ_fLNS_15FloatRoundStyleE2EEES1J_S1N_JEEENS4_5SM1004TMEM4LOAD26SM100_TMEM_LOAD_32dp32b16xENS4_13SM90_TMA_LOADENS12_INS13_ILi2ELi4ELi3EEES16_NST_INS5_IJS17_S1L_EEENS5_IJS1L_SC_EEEEEEENS4_39AutoVectorizingCopyWithAssumedAlignmentILi128EEENS4_14SM90_TMA_STOREES23_S25_S25_EEEvvEEEEvNT_6ParamsE) ;  /* 0xffffff3402a47950 */ /* 0x000fea0003c3ffff */
        .weak           $__internal_2_$__cuda_sm10x_tcgen05_guardrail_trap_unallocated_columns_being_dealloced
        .type           $__internal_2_$__cuda_sm10x_tcgen05_guardrail_trap_unallocated_columns_being_dealloced,@function
        .size           $__internal_2_$__cuda_sm10x_tcgen05_guardrail_trap_unallocated_columns_being_dealloced,(.L_x_253 - $__internal_2_$__cuda_sm10x_tcgen05_guardrail_trap_unallocated_columns_being_dealloced)
$__internal_2_$__cuda_sm10x_tcgen05_guardrail_trap_unallocated_columns_being_dealloced:
[----:B------:R-:W-:Y:S05]  /*c970*/  BPT.TRAP 0x1 ;  /* 0x000000040000795c */ /* 0x000fea0000300000 */
[----:B------:R-:W-:-:S04]  /*c980*/  HFMA2 R3, -RZ, RZ, 0, 0 ;  /* 0x00000000ff037431 */ /* 0x000fc800000001ff */
[----:B------:R-:W-:Y:S05]  /*c990*/  RET.REL.NODEC R2 `(_ZN7cutlass13device_kernelINS_4gemm6kernel13GemmUniversalIN4cute5tupleIJiiiiEEENS1_10collective13CollectiveMmaINS1_35MainloopSm100TmaUmmaWarpSpecializedILi8ELi2ELi4ENS5_IJNS4_1CILi2EEENSA_ILi1EEESC_EEEEENS5_IJNSA_ILi256EEENSA_ILi128EEENSA_ILi32EEEEEENS_10tfloat32_tENS5_IJlSC_lEEESJ_SK_NS4_8TiledMMAINS4_8MMA_AtomIJNS4_23SM100_MMA_TF32_2x1SM_SSISJ_SJ_fLi256ELi128ELNS4_4UMMA5MajorE0ELSP_0ELNSO_7ScaleInE0ELSQ_0EEEEEENS4_6LayoutINS5_IJSC_SC_SC_EEENS5_IJNSA_ILi0EEESV_SV_EEEEENS5_IJNS4_10UnderscoreESY_SY_EEEEENS4_18SM100_TMA_2SM_LOADENS4_14ComposedLayoutINS4_7SwizzleILi3ELi4ELi3EEENS4_18smem_ptr_flag_bitsILi32EEENST_INS5_IJNSA_ILi8EEESH_EEENS5_IJSH_SC_EEEEEEEvNS4_8identityES11_S1B_vS1C_EENS_8epilogue10collective18CollectiveEpilogueINS1E_23Sm100TmaWarpSpecializedILi4ELi2ELi16ELb1ELb0EEEJNS5_IJSG_SG_SH_EEENS5_IJNST_ISG_SC_EENST_INSA_ILi16EEESC_EEEEESJ_SK_SJ_SK_NS1E_6fusion15FusionCallbacksIS1I_NS1O_17LinearCombinationISJ_fSJ_fLNS_15FloatRoundStyleE2EEES1J_S1N_JEEENS4_5SM1004TMEM4LOAD26SM100_TMEM_LOAD_32dp32b16xENS4_13SM90_TMA_LOADENS12_INS13_ILi2ELi4ELi3EEES16_NST_INS5_IJS17_S1L_EEENS5_IJS1L_SC_EEEEEEENS4_39AutoVectorizingCopyWithAssumedAlignmentILi128EEENS4_14SM90_TMA_STOREES23_S25_S25_EEEvvEEEEvNT_6ParamsE) ;  /* 0xffffff3402987950 */ /* 0x000fea0003c3ffff */
.L_x_252:
[----:B------:R-:W-:-:S00]  /*c9a0*/  BRA `(.L_x_252) ;  /* 0xfffffffc00fc7947 */ /* 0x000fc0000383ffff */
[----:B------:R-:W-:-:S00]  /*c9b0*/  NOP ;  /* 0x0000000000007918 */ /* 0x000fc00000000000 */
        /* <DEDUP_REMOVED lines=12> */
.L_x_253:


//--------------------- .nv.global.init           --------------------------
	.section	.nv.global.init,"aw",@progbits
.nv.global.init:
	.type		$str$27,@object
	.size		$str$27,($str$28 - $str$27)
$str$27:
        /*0000*/ 	.byte	0x28, 0x61, 0x64, 0x64, 0x72, 0x65, 0x73, 0x73, 0x20, 0x26, 0x20, 0x6d, 0x61, 0x73, 0x6b, 0x29
        /*0010*/ 	.byte	0x20, 0x3d, 0x3d, 0x20, 0x30, 0x00
	.type		$str$28,@object
	.size		$str$28,($str$26 - $str$28)
$str$28:
        /*0016*/ 	.byte	0x2f, 0x74, 0x6d, 0x70, 0x2f, 0x63, 0x75, 0x74, 0x6c, 0x61, 0x73, 0x73, 0x5f, 0x73, 0x77, 0x65
        /*0026*/ 	.byte	0x65, 0x70, 0x5f, 0x73, 0x72, 0x63, 0x2f, 0x69, 0x6e, 0x63, 0x6c, 0x75, 0x64, 0x65, 0x2f, 0x63
        /*0036*/ 	.byte	0x75, 0x74, 0x65, 0x2f, 0x70, 0x6f, 0x69, 0x6e, 0x74, 0x65, 0x72, 0x5f, 0x66, 0x6c, 0x61, 0x67
        /*0046*/ 	.byte	0x67, 0x65, 0x64, 0x2e, 0x68, 0x70, 0x70, 0x00
	.type		$str$26,@object
	.size		$str$26,($str$25 - $str$26)
$str$26:
        /*004e*/ 	.byte	0x2f, 0x74, 0x6d, 0x70, 0x2f, 0x63, 0x75, 0x74, 0x6c, 0x61, 0x73, 0x73, 0x5f, 0x73, 0x77, 0x65
        /*005e*/ 	.byte	0x65, 0x70, 0x5f, 0x73, 0x72, 0x63, 0x2f, 0x69, 0x6e, 0x63, 0x6c, 0x75, 0x64, 0x65, 0x2f, 0x63
        /*006e*/ 	.byte	0x75, 0x74, 0x65, 0x2f, 0x61, 0x74, 0x6f, 0x6d, 0x2f, 0x63, 0x6f, 0x70, 0x79, 0x5f, 0x74, 0x72
        /*007e*/ 	.byte	0x61, 0x69, 0x74, 0x73, 0x5f, 0x73, 0x6d, 0x31, 0x30, 0x30, 0x2e, 0x68, 0x70, 0x70, 0x00
	.type		$str$25,@object
	.size		$str$25,(__unnamed_1 - $str$25)
$str$25:
        /*008d*/ 	.byte	0x28, 0x28, 0x75, 0x69, 0x6e, 0x74, 0x33, 0x32, 0x5f, 0x74, 0x28, 0x74, 0x68, 0x72, 0x65, 0x61
        /*009d*/ 	.byte	0x64, 0x49, 0x64, 0x78, 0x2e, 0x78, 0x29, 0x20, 0x2f, 0x20, 0x33, 0x32, 0x29, 0x20, 0x25, 0x20
        /*00ad*/ 	.byte	0x34, 0x29, 0x20, 0x3d, 0x3d, 0x20, 0x28, 0x28, 0x28, 0x74, 0x6d, 0x65, 0x6d, 0x5f, 0x61, 0x64
        /*00bd*/ 	.byte	0x64, 0x72, 0x20, 0x3e, 0x3e, 0x20, 0x31, 0x36, 0x29, 0x20, 0x2f, 0x20, 0x33, 0x32, 0x29, 0x20
        /*00cd*/ 	.byte	0x25, 0x20, 0x34, 0x29, 0x00
	.type		__unnamed_1,@object
	.size		__unnamed_1,(__unnamed_2 - __unnamed_1)
__unnamed_1:
        /*00d2*/ 	.byte	0x61, 0x75, 0x74, 0x6f, 0x20, 0x63, 0x75, 0x74, 0x65, 0x3a, 0x3a, 0x61, 0x73, 0x5f, 0x70, 0x6f
        /* <DEDUP_REMOVED lines=24> */
        /*0262*/ 	.byte	0x32, 0x30, 0x34, 0x38, 0x3e, 0x3e, 0x3e, 0x3e, 0x5d, 0x00
	.type		__unnamed_2,@object
	.size		__unnamed_2,(.L_2 - __unnamed_2)
__unnamed_2:
        /* <DEDUP_REMOVED lines=42> */
        /*050c*/ 	.byte	0x3e, 0x5d, 0x00
.L_2:


//--------------------- .nv.shared._ZN7cutlass13device_kernelINS_4gemm6kernel13GemmUniversalIN4cute5tupleIJiiiiEEENS1_10collective13CollectiveMmaINS1_35MainloopSm100TmaUmmaWarpSpecializedILi8ELi2ELi4ENS5_IJNS4_1CILi2EEENSA_ILi1EEESC_EEEEENS5_IJNSA_ILi256EEENSA_ILi128EEENSA_ILi32EEEEEENS_10tfloat32_tENS5_IJlSC_lEEESJ_SK_NS4_8TiledMMAINS4_8MMA_AtomIJNS4_23SM100_MMA_TF32_2x1SM_SSISJ_SJ_fLi256ELi128ELNS4_4UMMA5MajorE0ELSP_0ELNSO_7ScaleInE0ELSQ_0EEEEEENS4_6LayoutINS5_IJSC_SC_SC_EEENS5_IJNSA_ILi0EEESV_SV_EEEEENS5_IJNS4_10UnderscoreESY_SY_EEEEENS4_18SM100_TMA_2SM_LOADENS4_14ComposedLayoutINS4_7SwizzleILi3ELi4ELi3EEENS4_18smem_ptr_flag_bitsILi32EEENST_INS5_IJNSA_ILi8EEESH_EEENS5_IJSH_SC_EEEEEEEvNS4_8identityES11_S1B_vS1C_EENS_8epilogue10collective18CollectiveEpilogueINS1E_23Sm100TmaWarpSpecializedILi4ELi2ELi16ELb1ELb0EEEJNS5_IJSG_SG_SH_EEENS5_IJNST_ISG_SC_EENST_INSA_ILi16EEESC_EEEEESJ_SK_SJ_SK_NS1E_6fusion15FusionCallbacksIS1I_NS1O_17LinearCombinationISJ_fSJ_fLNS_15FloatRoundStyleE2EEES1J_S1N_JEEENS4_5SM1004TMEM4LOAD26SM100_TMEM_LOAD_32dp32b16xENS4_13SM90_TMA_LOADENS12_INS13_ILi2ELi4ELi3EEES16_NST_INS5_IJS17_S1L_EEENS5_IJS1L_SC_EEEEEEENS4_39AutoVectorizingCopyWithAssumedAlignmentILi128EEENS4_14SM90_TMA_STOREES23_S25_S25_EEEvvEEEEvNT_6ParamsE --------------------------
	.section	.nv.shared._ZN7cutlass13device_kernelINS_4gemm6kernel13GemmUniversalIN4cute5tupleIJiiiiEEENS1_10collective13CollectiveMmaINS1_35MainloopSm100TmaUmmaWarpSpecializedILi8ELi2ELi4ENS5_IJNS4_1CILi2EEENSA_ILi1EEESC_EEEEENS5_IJNSA_ILi256EEENSA_ILi128EEENSA_ILi32EEEEEENS_10tfloat32_tENS5_IJlSC_lEEESJ_SK_NS4_8TiledMMAINS4_8MMA_AtomIJNS4_23SM100_MMA_TF32_2x1SM_SSISJ_SJ_fLi256ELi128ELNS4_4UMMA5MajorE0ELSP_0ELNSO_7ScaleInE0ELSQ_0EEEEEENS4_6LayoutINS5_IJSC_SC_SC_EEENS5_IJNSA_ILi0EEESV_SV_EEEEENS5_IJNS4_10UnderscoreESY_SY_EEEEENS4_18SM100_TMA_2SM_LOADENS4_14ComposedLayoutINS4_7SwizzleILi3ELi4ELi3EEENS4_18smem_ptr_flag_bitsILi32EEENST_INS5_IJNSA_ILi8EEESH_EEENS5_IJSH_SC_EEEEEEEvNS4_8identityES11_S1B_vS1C_EENS_8epilogue10collective18CollectiveEpilogueINS1E_23Sm100TmaWarpSpecializedILi4ELi2ELi16ELb1ELb0EEEJNS5_IJSG_SG_SH_EEENS5_IJNST_ISG_SC_EENST_INSA_ILi16EEESC_EEEEESJ_SK_SJ_SK_NS1E_6fusion15FusionCallbacksIS1I_NS1O_17LinearCombinationISJ_fSJ_fLNS_15FloatRoundStyleE2EEES1J_S1N_JEEENS4_5SM1004TMEM4LOAD26SM100_TMEM_LOAD_32dp32b16xENS4_13SM90_TMA_LOADENS12_INS13_ILi2ELi4ELi3EEES16_NST_INS5_IJS17_S1L_EEENS5_IJS1L_SC_EEEEEEENS4_39AutoVectorizingCopyWithAssumedAlignmentILi128EEENS4_14SM90_TMA_STOREES23_S25_S25_EEEvvEEEEvNT_6ParamsE,"aw",@nobits
	.sectionflags	@""
	.align	16
	.zero		1024


//--------------------- .nv.shared.reserved.0     --------------------------
	.section	.nv.shared.reserved.0,"aw",@nobits
	.weak		__nv_reservedSMEM_offset_0_alias
	.size		__nv_reservedSMEM_offset_0_alias, 0, 64
	.other		__nv_reservedSMEM_offset_0_alias,@"STO_CUDA_RESERVED_SHARED STV_DEFAULT"
__nv_reservedSMEM_offset_0_alias:
	.zero		0
.nv.shared.reserved.0:
	.zero		64
	.weak		__nv_reservedSMEM_tcgen05_partition
	.type		__nv_reservedSMEM_tcgen05_partition,@object
	.size		__nv_reservedSMEM_tcgen05_partition,(.L_0 - __nv_reservedSMEM_tcgen05_partition)
__nv_reservedSMEM_tcgen05_partition:
	.zero		32
.L_0:


//--------------------- .nv.global                --------------------------
	.section	.nv.global,"aw",@nobits
.nv.global:
	.type		_ZN40_INTERNAL_cb8f4869_4_k_cu_a51b7ad6_267944cute1_E,@object
	.size		_ZN40_INTERNAL_cb8f4869_4_k_cu_a51b7ad6_267944cute1_E,(_ZN40_INTERNAL_cb8f4869_4_k_cu_a51b7ad6_267944cuda3std3__45__cpo6cbeginE - _ZN40_INTERNAL_cb8f4869_4_k_cu_a51b7ad6_267944cute1_E)
_ZN40_INTERNAL_cb8f4869_4_k_cu_a51b7ad6_267944cute1_E:
	.zero		1
	.type		_ZN40_INTERNAL_cb8f4869_4_k_cu_a51b7ad6_267944cuda3std3__45__cpo6cbeginE,@object
	.size		_ZN40_INTERNAL_cb8f4869_4_k_cu_a51b7ad6_267944cuda3std3__45__cpo6cbeginE,(_ZN40_INTERNAL_cb8f4869_4_k_cu_a51b7ad6_267944cuda3std3__48in_placeE - _ZN40_INTERNAL_cb8f4869_4_k_cu_a51b7ad6_267944cuda3std3__45__cpo6cbeginE)
_ZN40_INTERNAL_cb8f4869_4_k_cu_a51b7ad6_267944cuda3std3__45__cpo6cbeginE:
	.zero		1
	.type		_ZN40_INTERNAL_cb8f4869_4_k_cu_a51b7ad6_267944cuda3std3__48in_placeE,@object
	.size		_ZN40_INTERNAL_cb8f4869_4_k_cu_a51b7ad6_267944cuda3std3__48in_placeE,(_ZN40_INTERNAL_cb8f4869_4_k_cu_a51b7ad6_267944cuda3std6ranges3__45__cpo9iter_moveE - _ZN40_INTERNAL_cb8f4869_4_k_cu_a51b7ad6_267944cuda3std3__48in_placeE)
_ZN40_INTERNAL_cb8f4869_4_k_cu_a51b7ad6_267944cuda3std3__48in_placeE:
	.zero		1
	.type		_ZN40_INTERNAL_cb8f4869_4_k_cu_a51b7ad6_267944cuda3std6ranges3__45__cpo9iter_moveE,@object
	.size		_ZN40_INTERNAL_cb8f4869_4_k_cu_a51b7ad6_267944cuda3std6ranges3__45__cpo9iter_moveE,(_ZN40_INTERNAL_cb8f4869_4_k_cu_a51b7ad6_267944cuda3std3__45__cpo5beginE - _ZN40_INTERNAL_cb8f4869_4_k_cu_a51b7ad6_267944cuda3std6ranges3__45__cpo9iter_moveE)
_ZN40_INTERNAL_cb8f4869_4_k_cu_a51b7ad6_267944cuda3std6ranges3__45__cpo9iter_moveE:
	.zero		1
	.type		_ZN40_INTERNAL_cb8f4869_4_k_cu_a51b7ad6_267944cuda3std3__45__cpo5beginE,@object
	.size		_ZN40_INTERNAL_cb8f4869_4_k_cu_a51b7ad6_267944cuda3std3__45__cpo5beginE,(_ZN40_INTERNAL_cb8f4869_4_k_cu_a51b7ad6_267944cuda3std3__442_GLOBAL__N__cb8f4869_4_k_cu_a51b7ad6_267946ignoreE - _ZN40_INTERNAL_cb8f4869_4_k_cu_a51b7ad6_267944cuda3std3__45__cpo5beginE)
_ZN40_INTERNAL_cb8f4869_4_k_cu_a51b7ad6_267944cuda3std3__45__cpo5beginE:
	.zero		1
	.type		_ZN40_INTERNAL_cb8f4869_4_k_cu_a51b7ad6_267944cuda3std3__442_GLOBAL__N__cb8f4869_4_k_cu_a51b7ad6_267946ignoreE,@object
	.size		_ZN40_INTERNAL_cb8f4869_4_k_cu_a51b7ad6_267944cuda3std3__442_GLOBAL__N__cb8f4869_4_k_cu_a51b7ad6_267946ignoreE,(_ZN40_INTERNAL_cb8f4869_4_k_cu_a51b7ad6_267944cute7productE - _ZN40_INTERNAL_cb8f4869_4_k_cu_a51b7ad6_267944cuda3std3__442_GLOBAL__N__cb8f4869_4_k_cu_a51b7ad6_267946ignoreE)
_ZN40_INTERNAL_cb8f4869_4_k_cu_a51b7ad6_267944cuda3std3__442_GLOBAL__N__cb8f4869_4_k_cu_a51b7ad6_267946ignoreE:
	.zero		1
	.type		_ZN40_INTERNAL_cb8f4869_4_k_cu_a51b7ad6_267944cute7productE,@object
	.size		_ZN40_INTERNAL_cb8f4869_4_k_cu_a51b7ad6_267944cute7productE,(_ZN40_INTERNAL_cb8f4869_4_k_cu_a51b7ad6_267944cuda3std3__45__cpo3endE - _ZN40_INTERNAL_cb8f4869_4_k_cu_a51b7ad6_267944cute7productE)
_ZN40_INTERNAL_cb8f4869_4_k_cu_a51b7ad6_267944cute7productE:
	.zero		1
	.type		_ZN40_INTERNAL_cb8f4869_4_k_cu_a51b7ad6_267944cuda3std3__45__cpo3endE,@object
	.size		_ZN40_INTERNAL_cb8f4869_4_k_cu_a51b7ad6_267944cuda3std3__45__cpo3endE,(_ZN40_INTERNAL_cb8f4869_4_k_cu_a51b7ad6_267944cuda3std3__419piecewise_constructE - _ZN40_INTERNAL_cb8f4869_4_k_cu_a51b7ad6_267944cuda3std3__45__cpo3endE)
_ZN40_INTERNAL_cb8f4869_4_k_cu_a51b7ad6_267944cuda3std3__45__cpo3endE:
	.zero		1
	.type		_ZN40_INTERNAL_cb8f4869_4_k_cu_a51b7ad6_267944cuda3std3__419piecewise_constructE,@object
	.size		_ZN40_INTERNAL_cb8f4869_4_k_cu_a51b7ad6_267944cuda3std3__419piecewise_constructE,(_ZN40_INTERNAL_cb8f4869_4_k_cu_a51b7ad6_267944cuda3std3__45__cpo4cendE - _ZN40_INTERNAL_cb8f4869_4_k_cu_a51b7ad6_267944cuda3std3__419piecewise_constructE)
_ZN40_INTERNAL_cb8f4869_4_k_cu_a51b7ad6_267944cuda3std3__419piecewise_constructE:
	.zero		1
	.type		_ZN40_INTERNAL_cb8f4869_4_k_cu_a51b7ad6_267944cuda3std3__45__cpo4cendE,@object
	.size		_ZN40_INTERNAL_cb8f4869_4_k_cu_a51b7ad6_267944cuda3std3__45__cpo4cendE,(_ZN40_INTERNAL_cb8f4869_4_k_cu_a51b7ad6_267944cuda3std6ranges3__45__cpo4swapE - _ZN40_INTERNAL_cb8f4869_4_k_cu_a51b7ad6_267944cuda3std3__45__cpo4cendE)
_ZN40_INTERNAL_cb8f4869_4_k_cu_a51b7ad6_267944cuda3std3__45__cpo4cendE:
	.zero		1
	.type		_ZN40_INTERNAL_cb8f4869_4_k_cu_a51b7ad6_267944cuda3std6ranges3__45__cpo4swapE,@object
	.size		_ZN40_INTERNAL_cb8f4869_4_k_cu_a51b7ad6_267944cuda3std6ranges3__45__cpo4swapE,(.L_10 - _ZN40_INTERNAL_cb8f4869_4_k_cu_a51b7ad6_267944cuda3std6ranges3__45__cpo4swapE)
_ZN40_INTERNAL_cb8f4869_4_k_cu_a51b7ad6_267944cuda3std6ranges3__45__cpo4swapE:
	.zero		1
.L_10:


//--------------------- .nv.constant0._ZN7cutlass13device_kernelINS_4gemm6kernel13GemmUniversalIN4cute5tupleIJiiiiEEENS1_10collective13CollectiveMmaINS1_35MainloopSm100TmaUmmaWarpSpecializedILi8ELi2ELi4ENS5_IJNS4_1CILi2EEENSA_ILi1EEESC_EEEEENS5_IJNSA_ILi256EEENSA_ILi128EEENSA_ILi32EEEEEENS_10tfloat32_tENS5_IJlSC_lEEESJ_SK_NS4_8TiledMMAINS4_8MMA_AtomIJNS4_23SM100_MMA_TF32_2x1SM_SSISJ_SJ_fLi256ELi128ELNS4_4UMMA5MajorE0ELSP_0ELNSO_7ScaleInE0ELSQ_0EEEEEENS4_6LayoutINS5_IJSC_SC_SC_EEENS5_IJNSA_ILi0EEESV_SV_EEEEENS5_IJNS4_10UnderscoreESY_SY_EEEEENS4_18SM100_TMA_2SM_LOADENS4_14ComposedLayoutINS4_7SwizzleILi3ELi4ELi3EEENS4_18smem_ptr_flag_bitsILi32EEENST_INS5_IJNSA_ILi8EEESH_EEENS5_IJSH_SC_EEEEEEEvNS4_8identityES11_S1B_vS1C_EENS_8epilogue10collective18CollectiveEpilogueINS1E_23Sm100TmaWarpSpecializedILi4ELi2ELi16ELb1ELb0EEEJNS5_IJSG_SG_SH_EEENS5_IJNST_ISG_SC_EENST_INSA_ILi16EEESC_EEEEESJ_SK_SJ_SK_NS1E_6fusion15FusionCallbacksIS1I_NS1O_17LinearCombinationISJ_fSJ_fLNS_15FloatRoundStyleE2EEES1J_S1N_JEEENS4_5SM1004TMEM4LOAD26SM100_TMEM_LOAD_32dp32b16xENS4_13SM90_TMA_LOADENS12_INS13_ILi2ELi4ELi3EEES16_NST_INS5_IJS17_S1L_EEENS5_IJS1L_SC_EEEEEEENS4_39AutoVectorizingCopyWithAssumedAlignmentILi128EEENS4_14SM90_TMA_STOREES23_S25_S25_EEEvvEEEEvNT_6ParamsE --------------------------
	.section	.nv.constant0._ZN7cutlass13device_kernelINS_4gemm6kernel13GemmUniversalIN4cute5tupleIJiiiiEEENS1_10collective13CollectiveMmaINS1_35MainloopSm100TmaUmmaWarpSpecializedILi8ELi2ELi4ENS5_IJNS4_1CILi2EEENSA_ILi1EEESC_EEEEENS5_IJNSA_ILi256EEENSA_ILi128EEENSA_ILi32EEEEEENS_10tfloat32_tENS5_IJlSC_lEEESJ_SK_NS4_8TiledMMAINS4_8MMA_AtomIJNS4_23SM100_MMA_TF32_2x1SM_SSISJ_SJ_fLi256ELi128ELNS4_4UMMA5MajorE0ELSP_0ELNSO_7ScaleInE0ELSQ_0EEEEEENS4_6LayoutINS5_IJSC_SC_SC_EEENS5_IJNSA_ILi0EEESV_SV_EEEEENS5_IJNS4_10UnderscoreESY_SY_EEEEENS4_18SM100_TMA_2SM_LOADENS4_14ComposedLayoutINS4_7SwizzleILi3ELi4ELi3EEENS4_18smem_ptr_flag_bitsILi32EEENST_INS5_IJNSA_ILi8EEESH_EEENS5_IJSH_SC_EEEEEEEvNS4_8identityES11_S1B_vS1C_EENS_8epilogue10collective18CollectiveEpilogueINS1E_23Sm100TmaWarpSpecializedILi4ELi2ELi16ELb1ELb0EEEJNS5_IJSG_SG_SH_EEENS5_IJNST_ISG_SC_EENST_INSA_ILi16EEESC_EEEEESJ_SK_SJ_SK_NS1E_6fusion15FusionCallbacksIS1I_NS1O_17LinearCombinationISJ_fSJ_fLNS_15FloatRoundStyleE2EEES1J_S1N_JEEENS4_5SM1004TMEM4LOAD26SM100_TMEM_LOAD_32dp32b16xENS4_13SM90_TMA_LOADENS12_INS13_ILi2ELi4ELi3EEES16_NST_INS5_IJS17_S1L_EEENS5_IJS1L_SC_EEEEEEENS4_39AutoVectorizingCopyWithAssumedAlignmentILi128EEENS4_14SM90_TMA_STOREES23_S25_S25_EEEvvEEEEvNT_6ParamsE,"a",@progbits
	.sectionflags	@""
	.align	4
.nv.constant0._ZN7cutlass13device_kernelINS_4gemm6kernel13GemmUniversalIN4cute5tupleIJiiiiEEENS1_10collective13CollectiveMmaINS1_35MainloopSm100TmaUmmaWarpSpecializedILi8ELi2ELi4ENS5_IJNS4_1CILi2EEENSA_ILi1EEESC_EEEEENS5_IJNSA_ILi256EEENSA_ILi128EEENSA_ILi32EEEEEENS_10tfloat32_tENS5_IJlSC_lEEESJ_SK_NS4_8TiledMMAINS4_8MMA_AtomIJNS4_23SM100_MMA_TF32_2x1SM_SSISJ_SJ_fLi256ELi128ELNS4_4UMMA5MajorE0ELSP_0ELNSO_7ScaleInE0ELSQ_0EEEEEENS4_6LayoutINS5_IJSC_SC_SC_EEENS5_IJNSA_ILi0EEESV_SV_EEEEENS5_IJNS4_10UnderscoreESY_SY_EEEEENS4_18SM100_TMA_2SM_LOADENS4_14ComposedLayoutINS4_7SwizzleILi3ELi4ELi3EEENS4_18smem_ptr_flag_bitsILi32EEENST_INS5_IJNSA_ILi8EEESH_EEENS5_IJSH_SC_EEEEEEEvNS4_8identityES11_S1B_vS1C_EENS_8epilogue10collective18CollectiveEpilogueINS1E_23Sm100TmaWarpSpecializedILi4ELi2ELi16ELb1ELb0EEEJNS5_IJSG_SG_SH_EEENS5_IJNST_ISG_SC_EENST_INSA_ILi16EEESC_EEEEESJ_SK_SJ_SK_NS1E_6fusion15FusionCallbacksIS1I_NS1O_17LinearCombinationISJ_fSJ_fLNS_15FloatRoundStyleE2EEES1J_S1N_JEEENS4_5SM1004TMEM4LOAD26SM100_TMEM_LOAD_32dp32b16xENS4_13SM90_TMA_LOADENS12_INS13_ILi2ELi4ELi3EEES16_NST_INS5_IJS17_S1L_EEENS5_IJS1L_SC_EEEEEEENS4_39AutoVectorizingCopyWithAssumedAlignmentILi128EEENS4_14SM90_TMA_STOREES23_S25_S25_EEEvvEEEEvNT_6ParamsE:
	.zero		2944


//--------------------- SYMBOLS --------------------------

	.type		.nv.reservedSmem.offset0,@object
	.size		.nv.reservedSmem.offset0,0x4
	.type		.nv.reservedSmem.cap,@object
	.size		.nv.reservedSmem.cap,0x4
	.type		__assertfail,@function
